//
// Generated by NVIDIA NVVM Compiler
//
// Compiler Build ID: CL-36424714
// Cuda compilation tools, release 13.0, V13.0.88
// Based on NVVM 20.0.0
//

.version 9.0
.target sm_100
.address_size 64

	// .globl	_Z9wmma_gemmP6__halfS0_Pfiii

.visible .entry _Z9wmma_gemmP6__halfS0_Pfiii(
	.param .u64 .ptr .align 1 _Z9wmma_gemmP6__halfS0_Pfiii_param_0,
	.param .u64 .ptr .align 1 _Z9wmma_gemmP6__halfS0_Pfiii_param_1,
	.param .u64 .ptr .align 1 _Z9wmma_gemmP6__halfS0_Pfiii_param_2,
	.param .u32 _Z9wmma_gemmP6__halfS0_Pfiii_param_3,
	.param .u32 _Z9wmma_gemmP6__halfS0_Pfiii_param_4,
	.param .u32 _Z9wmma_gemmP6__halfS0_Pfiii_param_5
)
{
	.reg .pred 	%p<17>;
	.reg .b32 	%r<156>;
	.reg .b32 	%f<221>;
	.reg .b64 	%rd<51>;

	ld.param.u64 	%rd4, [_Z9wmma_gemmP6__halfS0_Pfiii_param_0];
	ld.param.u64 	%rd5, [_Z9wmma_gemmP6__halfS0_Pfiii_param_1];
	ld.param.u32 	%r37, [_Z9wmma_gemmP6__halfS0_Pfiii_param_4];
	ld.param.u32 	%r38, [_Z9wmma_gemmP6__halfS0_Pfiii_param_5];
	cvta.to.global.u64 	%rd1, %rd5;
	cvta.to.global.u64 	%rd2, %rd4;
	mov.u32 	%r39, %ctaid.x;
	mov.u32 	%r40, %ntid.x;
	mov.u32 	%r41, %tid.x;
	mad.lo.s32 	%r42, %r39, %r40, %r41;
	shr.u32 	%r1, %r42, 5;
	mov.u32 	%r43, %ctaid.y;
	mov.u32 	%r44, %ntid.y;
	mov.u32 	%r45, %tid.y;
	mad.lo.s32 	%r2, %r43, %r44, %r45;
	setp.lt.s32 	%p2, %r38, 1;
	mov.f32 	%f156, 0f00000000;
	mov.f32 	%f155, %f156;
	mov.f32 	%f154, %f156;
	mov.f32 	%f153, %f156;
	mov.f32 	%f152, %f156;
	mov.f32 	%f151, %f156;
	mov.f32 	%f150, %f156;
	mov.f32 	%f149, %f156;
	@%p2 bra 	$L__BB0_17;
	ld.param.u32 	%r143, [_Z9wmma_gemmP6__halfS0_Pfiii_param_3];
	shl.b32 	%r47, %r1, 4;
	shl.b32 	%r48, %r2, 4;
	setp.lt.s32 	%p3, %r47, %r143;
	setp.lt.s32 	%p4, %r48, %r37;
	and.pred  	%p1, %p3, %p4;
	mul.lo.s32 	%r150, %r38, %r47;
	add.s32 	%r49, %r38, -1;
	shr.u32 	%r50, %r49, 4;
	add.s32 	%r4, %r50, 1;
	and.b32  	%r5, %r4, 3;
	setp.lt.u32 	%p5, %r38, 49;
	mov.b32 	%r152, 0;
	mov.f32 	%f149, 0f00000000;
	mov.f32 	%f150, %f149;
	mov.f32 	%f151, %f149;
	mov.f32 	%f152, %f149;
	mov.f32 	%f153, %f149;
	mov.f32 	%f154, %f149;
	mov.f32 	%f155, %f149;
	mov.f32 	%f156, %f149;
	@%p5 bra 	$L__BB0_12;
	mul.lo.s32 	%r149, %r37, 48;
	shl.b32 	%r148, %r37, 5;
	shl.b32 	%r147, %r37, 4;
	and.b32  	%r52, %r4, 536870908;
	neg.s32 	%r145, %r52;
	mov.f32 	%f149, 0f00000000;
	mov.b32 	%r146, 0;
	not.pred 	%p6, %p1;
	mov.u32 	%r152, %r146;
$L__BB0_3:
	@%p6 bra 	$L__BB0_5;
	mul.wide.u32 	%rd6, %r150, 2;
	add.s64 	%rd7, %rd2, %rd6;
	wmma.load.a.sync.aligned.row.m16n16k16.global.f16 	{%r53, %r54, %r55, %r56, %r57, %r58, %r59, %r60}, [%rd7], %r38;
	cvt.s64.s32 	%rd8, %r146;
	cvt.u64.u32 	%rd9, %r48;
	add.s64 	%rd10, %rd8, %rd9;
	shl.b64 	%rd11, %rd10, 1;
	add.s64 	%rd12, %rd1, %rd11;
	wmma.load.b.sync.aligned.col.m16n16k16.global.f16 	{%r62, %r63, %r64, %r65, %r66, %r67, %r68, %r69}, [%rd12], %r37;
	wmma.mma.sync.aligned.row.col.m16n16k16.f32.f32 {%f156, %f155, %f154, %f153, %f152, %f151, %f150, %f149}, {%r53, %r54, %r55, %r56, %r57, %r58, %r59, %r60}, {%r62, %r63, %r64, %r65, %r66, %r67, %r68, %r69}, {%f156, %f155, %f154, %f153, %f152, %f151, %f150, %f149};
$L__BB0_5:
	@%p6 bra 	$L__BB0_7;
	mul.wide.u32 	%rd13, %r150, 2;
	add.s64 	%rd14, %rd2, %rd13;
	add.s64 	%rd15, %rd14, 32;
	wmma.load.a.sync.aligned.row.m16n16k16.global.f16 	{%r70, %r71, %r72, %r73, %r74, %r75, %r76, %r77}, [%rd15], %r38;
	cvt.s64.s32 	%rd16, %r147;
	cvt.u64.u32 	%rd17, %r48;
	add.s64 	%rd18, %rd16, %rd17;
	shl.b64 	%rd19, %rd18, 1;
	add.s64 	%rd20, %rd1, %rd19;
	wmma.load.b.sync.aligned.col.m16n16k16.global.f16 	{%r79, %r80, %r81, %r82, %r83, %r84, %r85, %r86}, [%rd20], %r37;
	wmma.mma.sync.aligned.row.col.m16n16k16.f32.f32 {%f156, %f155, %f154, %f153, %f152, %f151, %f150, %f149}, {%r70, %r71, %r72, %r73, %r74, %r75, %r76, %r77}, {%r79, %r80, %r81, %r82, %r83, %r84, %r85, %r86}, {%f156, %f155, %f154, %f153, %f152, %f151, %f150, %f149};
$L__BB0_7:
	@%p6 bra 	$L__BB0_9;
	mul.wide.u32 	%rd21, %r150, 2;
	add.s64 	%rd22, %rd2, %rd21;
	add.s64 	%rd23, %rd22, 64;
	wmma.load.a.sync.aligned.row.m16n16k16.global.f16 	{%r87, %r88, %r89, %r90, %r91, %r92, %r93, %r94}, [%rd23], %r38;
	cvt.s64.s32 	%rd24, %r148;
	cvt.u64.u32 	%rd25, %r48;
	add.s64 	%rd26, %rd24, %rd25;
	shl.b64 	%rd27, %rd26, 1;
	add.s64 	%rd28, %rd1, %rd27;
	wmma.load.b.sync.aligned.col.m16n16k16.global.f16 	{%r96, %r97, %r98, %r99, %r100, %r101, %r102, %r103}, [%rd28], %r37;
	wmma.mma.sync.aligned.row.col.m16n16k16.f32.f32 {%f156, %f155, %f154, %f153, %f152, %f151, %f150, %f149}, {%r87, %r88, %r89, %r90, %r91, %r92, %r93, %r94}, {%r96, %r97, %r98, %r99, %r100, %r101, %r102, %r103}, {%f156, %f155, %f154, %f153, %f152, %f151, %f150, %f149};
$L__BB0_9:
	@%p6 bra 	$L__BB0_11;
	mul.wide.u32 	%rd29, %r150, 2;
	add.s64 	%rd30, %rd2, %rd29;
	add.s64 	%rd31, %rd30, 96;
	wmma.load.a.sync.aligned.row.m16n16k16.global.f16 	{%r104, %r105, %r106, %r107, %r108, %r109, %r110, %r111}, [%rd31], %r38;
	cvt.s64.s32 	%rd32, %r149;
	cvt.u64.u32 	%rd33, %r48;
	add.s64 	%rd34, %rd32, %rd33;
	shl.b64 	%rd35, %rd34, 1;
	add.s64 	%rd36, %rd1, %rd35;
	wmma.load.b.sync.aligned.col.m16n16k16.global.f16 	{%r113, %r114, %r115, %r116, %r117, %r118, %r119, %r120}, [%rd36], %r37;
	wmma.mma.sync.aligned.row.col.m16n16k16.f32.f32 {%f156, %f155, %f154, %f153, %f152, %f151, %f150, %f149}, {%r104, %r105, %r106, %r107, %r108, %r109, %r110, %r111}, {%r113, %r114, %r115, %r116, %r117, %r118, %r119, %r120}, {%f156, %f155, %f154, %f153, %f152, %f151, %f150, %f149};
$L__BB0_11:
	add.s32 	%r152, %r152, 64;
	add.s32 	%r150, %r150, 64;
	shl.b32 	%r121, %r37, 6;
	add.s32 	%r149, %r149, %r121;
	add.s32 	%r148, %r148, %r121;
	add.s32 	%r147, %r147, %r121;
	add.s32 	%r146, %r146, %r121;
	add.s32 	%r145, %r145, 4;
	setp.ne.s32 	%p10, %r145, 0;
	@%p10 bra 	$L__BB0_3;
$L__BB0_12:
	setp.eq.s32 	%p11, %r5, 0;
	@%p11 bra 	$L__BB0_17;
	mul.lo.s32 	%r155, %r152, %r37;
	mul.lo.s32 	%r122, %r1, %r38;
	shl.b32 	%r123, %r122, 4;
	add.s32 	%r154, %r152, %r123;
	neg.s32 	%r153, %r5;
	not.pred 	%p12, %p1;
$L__BB0_14:
	.pragma "nounroll";
	@%p12 bra 	$L__BB0_16;
	mul.wide.u32 	%rd37, %r154, 2;
	add.s64 	%rd38, %rd2, %rd37;
	wmma.load.a.sync.aligned.row.m16n16k16.global.f16 	{%r124, %r125, %r126, %r127, %r128, %r129, %r130, %r131}, [%rd38], %r38;
	cvt.s64.s32 	%rd39, %r155;
	cvt.u64.u32 	%rd40, %r48;
	add.s64 	%rd41, %rd39, %rd40;
	shl.b64 	%rd42, %rd41, 1;
	add.s64 	%rd43, %rd1, %rd42;
	wmma.load.b.sync.aligned.col.m16n16k16.global.f16 	{%r133, %r134, %r135, %r136, %r137, %r138, %r139, %r140}, [%rd43], %r37;
	wmma.mma.sync.aligned.row.col.m16n16k16.f32.f32 {%f156, %f155, %f154, %f153, %f152, %f151, %f150, %f149}, {%r124, %r125, %r126, %r127, %r128, %r129, %r130, %r131}, {%r133, %r134, %r135, %r136, %r137, %r138, %r139, %r140}, {%f156, %f155, %f154, %f153, %f152, %f151, %f150, %f149};
$L__BB0_16:
	shl.b32 	%r141, %r37, 4;
	add.s32 	%r155, %r155, %r141;
	add.s32 	%r154, %r154, 16;
	add.s32 	%r153, %r153, 1;
	setp.ne.s32 	%p13, %r153, 0;
	@%p13 bra 	$L__BB0_14;
$L__BB0_17:
	ld.param.u32 	%r144, [_Z9wmma_gemmP6__halfS0_Pfiii_param_3];
	shl.b32 	%r34, %r1, 4;
	shl.b32 	%r35, %r2, 4;
	setp.ge.s32 	%p14, %r34, %r144;
	setp.ge.s32 	%p15, %r35, %r37;
	or.pred  	%p16, %p14, %p15;
	@%p16 bra 	$L__BB0_19;
	ld.param.u64 	%rd50, [_Z9wmma_gemmP6__halfS0_Pfiii_param_2];
	mul.lo.s32 	%r142, %r37, %r34;
	cvt.u64.u32 	%rd44, %r142;
	cvt.u64.u32 	%rd45, %r35;
	add.s64 	%rd46, %rd44, %rd45;
	cvta.to.global.u64 	%rd47, %rd50;
	shl.b64 	%rd48, %rd46, 2;
	add.s64 	%rd49, %rd47, %rd48;
	wmma.load.c.sync.aligned.row.m16n16k16.global.f32 	{%f125, %f126, %f127, %f128, %f129, %f130, %f131, %f132}, [%rd49], %r37;
	add.f32 	%f133, %f156, %f125;
	add.f32 	%f134, %f155, %f126;
	add.f32 	%f135, %f154, %f127;
	add.f32 	%f136, %f153, %f128;
	add.f32 	%f137, %f152, %f129;
	add.f32 	%f138, %f151, %f130;
	add.f32 	%f139, %f150, %f131;
	add.f32 	%f140, %f149, %f132;
	wmma.store.d.sync.aligned.row.m16n16k16.global.f32 	[%rd49], {%f133, %f134, %f135, %f136, %f137, %f138, %f139, %f140}, %r37;
$L__BB0_19:
	ret;

}
	// .globl	_Z20persistent_wmma_gemmP6__halfS0_Pfiiii
.visible .entry _Z20persistent_wmma_gemmP6__halfS0_Pfiiii(
	.param .u64 .ptr .align 1 _Z20persistent_wmma_gemmP6__halfS0_Pfiiii_param_0,
	.param .u64 .ptr .align 1 _Z20persistent_wmma_gemmP6__halfS0_Pfiiii_param_1,
	.param .u64 .ptr .align 1 _Z20persistent_wmma_gemmP6__halfS0_Pfiiii_param_2,
	.param .u32 _Z20persistent_wmma_gemmP6__halfS0_Pfiiii_param_3,
	.param .u32 _Z20persistent_wmma_gemmP6__halfS0_Pfiiii_param_4,
	.param .u32 _Z20persistent_wmma_gemmP6__halfS0_Pfiiii_param_5,
	.param .u32 _Z20persistent_wmma_gemmP6__halfS0_Pfiiii_param_6
)
{
	.reg .pred 	%p<23>;
	.reg .b32 	%r<192>;
	.reg .b32 	%f<221>;
	.reg .b64 	%rd<62>;

	ld.param.u64 	%rd7, [_Z20persistent_wmma_gemmP6__halfS0_Pfiiii_param_0];
	ld.param.u64 	%rd8, [_Z20persistent_wmma_gemmP6__halfS0_Pfiiii_param_1];
	ld.param.u64 	%rd9, [_Z20persistent_wmma_gemmP6__halfS0_Pfiiii_param_2];
	ld.param.u32 	%r33, [_Z20persistent_wmma_gemmP6__halfS0_Pfiiii_param_4];
	ld.param.u32 	%r34, [_Z20persistent_wmma_gemmP6__halfS0_Pfiiii_param_5];
	ld.param.u32 	%r35, [_Z20persistent_wmma_gemmP6__halfS0_Pfiiii_param_6];
	cvta.to.global.u64 	%rd1, %rd8;
	cvta.to.global.u64 	%rd2, %rd7;
	cvta.to.global.u64 	%rd3, %rd9;
	mov.u32 	%r182, %ctaid.x;
	setp.ge.s32 	%p2, %r182, %r35;
	@%p2 bra 	$L__BB1_29;
	mov.u32 	%r2, %ntid.x;
	mov.u32 	%r3, %tid.x;
	mov.u32 	%r36, %ctaid.y;
	mov.u32 	%r37, %ntid.y;
	mov.u32 	%r38, %tid.y;
	mad.lo.s32 	%r39, %r36, %r37, %r38;
	setp.gt.s32 	%p3, %r34, 0;
	shl.b32 	%r40, %r39, 4;
	cvt.u64.u32 	%rd4, %r40;
	mov.u32 	%r4, %nctaid.x;
	@%p3 bra 	$L__BB1_2;
	bra.uni 	$L__BB1_26;
$L__BB1_2:
	add.s32 	%r45, %r34, -1;
	shr.u32 	%r46, %r45, 4;
	add.s32 	%r47, %r46, 1;
	and.b32  	%r5, %r47, 3;
	cvt.u32.u64 	%r49, %rd4;
$L__BB1_3:
	ld.param.u32 	%r181, [_Z20persistent_wmma_gemmP6__halfS0_Pfiiii_param_3];
	setp.lt.u32 	%p8, %r34, 49;
	setp.lt.s32 	%p9, %r49, %r33;
	mov.u32 	%r50, %ntid.x;
	mov.u32 	%r51, %tid.x;
	mad.lo.s32 	%r52, %r182, %r50, %r51;
	shr.u32 	%r53, %r52, 1;
	and.b32  	%r7, %r53, 2147483632;
	setp.lt.s32 	%p10, %r7, %r181;
	and.pred  	%p1, %p10, %p9;
	mul.lo.s32 	%r8, %r7, %r34;
	mov.b32 	%r190, 0;
	mov.f32 	%f149, 0f00000000;
	mov.f32 	%f150, %f149;
	mov.f32 	%f151, %f149;
	mov.f32 	%f152, %f149;
	mov.f32 	%f153, %f149;
	mov.f32 	%f154, %f149;
	mov.f32 	%f155, %f149;
	mov.f32 	%f156, %f149;
	@%p8 bra 	$L__BB1_14;
	add.s32 	%r55, %r34, -1;
	shr.u32 	%r56, %r55, 4;
	add.s32 	%r57, %r56, 1;
	and.b32  	%r58, %r57, 536870908;
	neg.s32 	%r183, %r58;
	mul.lo.s32 	%r187, %r33, 48;
	shl.b32 	%r186, %r33, 5;
	shl.b32 	%r185, %r33, 4;
	mov.f32 	%f149, 0f00000000;
	mov.b32 	%r184, 0;
	not.pred 	%p11, %p1;
	mov.u32 	%r188, %r8;
	mov.u32 	%r190, %r184;
$L__BB1_5:
	@%p11 bra 	$L__BB1_7;
	mul.wide.u32 	%rd16, %r188, 2;
	add.s64 	%rd17, %rd2, %rd16;
	wmma.load.a.sync.aligned.row.m16n16k16.global.f16 	{%r59, %r60, %r61, %r62, %r63, %r64, %r65, %r66}, [%rd17], %r34;
	cvt.s64.s32 	%rd18, %r184;
	add.s64 	%rd19, %rd18, %rd4;
	shl.b64 	%rd20, %rd19, 1;
	add.s64 	%rd21, %rd1, %rd20;
	wmma.load.b.sync.aligned.col.m16n16k16.global.f16 	{%r67, %r68, %r69, %r70, %r71, %r72, %r73, %r74}, [%rd21], %r33;
	wmma.mma.sync.aligned.row.col.m16n16k16.f32.f32 {%f156, %f155, %f154, %f153, %f152, %f151, %f150, %f149}, {%r59, %r60, %r61, %r62, %r63, %r64, %r65, %r66}, {%r67, %r68, %r69, %r70, %r71, %r72, %r73, %r74}, {%f156, %f155, %f154, %f153, %f152, %f151, %f150, %f149};
$L__BB1_7:
	mul.wide.u32 	%rd22, %r188, 2;
	add.s64 	%rd5, %rd2, %rd22;
	@%p11 bra 	$L__BB1_9;
	add.s64 	%rd23, %rd5, 32;
	wmma.load.a.sync.aligned.row.m16n16k16.global.f16 	{%r75, %r76, %r77, %r78, %r79, %r80, %r81, %r82}, [%rd23], %r34;
	cvt.s64.s32 	%rd24, %r185;
	add.s64 	%rd25, %rd24, %rd4;
	shl.b64 	%rd26, %rd25, 1;
	add.s64 	%rd27, %rd1, %rd26;
	wmma.load.b.sync.aligned.col.m16n16k16.global.f16 	{%r83, %r84, %r85, %r86, %r87, %r88, %r89, %r90}, [%rd27], %r33;
	wmma.mma.sync.aligned.row.col.m16n16k16.f32.f32 {%f156, %f155, %f154, %f153, %f152, %f151, %f150, %f149}, {%r75, %r76, %r77, %r78, %r79, %r80, %r81, %r82}, {%r83, %r84, %r85, %r86, %r87, %r88, %r89, %r90}, {%f156, %f155, %f154, %f153, %f152, %f151, %f150, %f149};
$L__BB1_9:
	@%p11 bra 	$L__BB1_11;
	add.s64 	%rd28, %rd5, 64;
	wmma.load.a.sync.aligned.row.m16n16k16.global.f16 	{%r91, %r92, %r93, %r94, %r95, %r96, %r97, %r98}, [%rd28], %r34;
	cvt.s64.s32 	%rd29, %r186;
	add.s64 	%rd30, %rd29, %rd4;
	shl.b64 	%rd31, %rd30, 1;
	add.s64 	%rd32, %rd1, %rd31;
	wmma.load.b.sync.aligned.col.m16n16k16.global.f16 	{%r99, %r100, %r101, %r102, %r103, %r104, %r105, %r106}, [%rd32], %r33;
	wmma.mma.sync.aligned.row.col.m16n16k16.f32.f32 {%f156, %f155, %f154, %f153, %f152, %f151, %f150, %f149}, {%r91, %r92, %r93, %r94, %r95, %r96, %r97, %r98}, {%r99, %r100, %r101, %r102, %r103, %r104, %r105, %r106}, {%f156, %f155, %f154, %f153, %f152, %f151, %f150, %f149};
$L__BB1_11:
	@%p11 bra 	$L__BB1_13;
	add.s64 	%rd33, %rd5, 96;
	wmma.load.a.sync.aligned.row.m16n16k16.global.f16 	{%r107, %r108, %r109, %r110, %r111, %r112, %r113, %r114}, [%rd33], %r34;
	cvt.s64.s32 	%rd34, %r187;
	add.s64 	%rd35, %rd34, %rd4;
	shl.b64 	%rd36, %rd35, 1;
	add.s64 	%rd37, %rd1, %rd36;
	wmma.load.b.sync.aligned.col.m16n16k16.global.f16 	{%r115, %r116, %r117, %r118, %r119, %r120, %r121, %r122}, [%rd37], %r33;
	wmma.mma.sync.aligned.row.col.m16n16k16.f32.f32 {%f156, %f155, %f154, %f153, %f152, %f151, %f150, %f149}, {%r107, %r108, %r109, %r110, %r111, %r112, %r113, %r114}, {%r115, %r116, %r117, %r118, %r119, %r120, %r121, %r122}, {%f156, %f155, %f154, %f153, %f152, %f151, %f150, %f149};
$L__BB1_13:
	add.s32 	%r190, %r190, 64;
	add.s32 	%r188, %r188, 64;
	shl.b32 	%r123, %r33, 6;
	add.s32 	%r187, %r187, %r123;
	add.s32 	%r186, %r186, %r123;
	add.s32 	%r185, %r185, %r123;
	add.s32 	%r184, %r184, %r123;
	add.s32 	%r183, %r183, 4;
	setp.eq.s32 	%p15, %r183, 0;
	@%p15 bra 	$L__BB1_14;
	bra.uni 	$L__BB1_5;
$L__BB1_14:
	setp.eq.s32 	%p16, %r5, 0;
	@%p16 bra 	$L__BB1_23;
	not.pred 	%p17, %p1;
	@%p17 bra 	$L__BB1_17;
	add.s32 	%r124, %r190, %r8;
	mul.wide.u32 	%rd38, %r124, 2;
	add.s64 	%rd39, %rd2, %rd38;
	wmma.load.a.sync.aligned.row.m16n16k16.global.f16 	{%r125, %r126, %r127, %r128, %r129, %r130, %r131, %r132}, [%rd39], %r34;
	mul.lo.s32 	%r133, %r190, %r33;
	cvt.s64.s32 	%rd40, %r133;
	add.s64 	%rd41, %rd40, %rd4;
	shl.b64 	%rd42, %rd41, 1;
	add.s64 	%rd43, %rd1, %rd42;
	wmma.load.b.sync.aligned.col.m16n16k16.global.f16 	{%r134, %r135, %r136, %r137, %r138, %r139, %r140, %r141}, [%rd43], %r33;
	wmma.mma.sync.aligned.row.col.m16n16k16.f32.f32 {%f156, %f155, %f154, %f153, %f152, %f151, %f150, %f149}, {%r125, %r126, %r127, %r128, %r129, %r130, %r131, %r132}, {%r134, %r135, %r136, %r137, %r138, %r139, %r140, %r141}, {%f156, %f155, %f154, %f153, %f152, %f151, %f150, %f149};
$L__BB1_17:
	setp.eq.s32 	%p18, %r5, 1;
	@%p18 bra 	$L__BB1_23;
	cvt.u64.u32 	%rd44, %r8;
	cvt.u64.u32 	%rd45, %r190;
	add.s64 	%rd46, %rd45, %rd44;
	shl.b64 	%rd47, %rd46, 1;
	add.s64 	%rd6, %rd2, %rd47;
	not.pred 	%p19, %p1;
	@%p19 bra 	$L__BB1_20;
	add.s64 	%rd48, %rd6, 32;
	wmma.load.a.sync.aligned.row.m16n16k16.global.f16 	{%r142, %r143, %r144, %r145, %r146, %r147, %r148, %r149}, [%rd48], %r34;
	add.s32 	%r150, %r190, 16;
	mul.lo.s32 	%r151, %r150, %r33;
	cvt.s64.s32 	%rd49, %r151;
	add.s64 	%rd50, %rd49, %rd4;
	shl.b64 	%rd51, %rd50, 1;
	add.s64 	%rd52, %rd1, %rd51;
	wmma.load.b.sync.aligned.col.m16n16k16.global.f16 	{%r152, %r153, %r154, %r155, %r156, %r157, %r158, %r159}, [%rd52], %r33;
	wmma.mma.sync.aligned.row.col.m16n16k16.f32.f32 {%f156, %f155, %f154, %f153, %f152, %f151, %f150, %f149}, {%r142, %r143, %r144, %r145, %r146, %r147, %r148, %r149}, {%r152, %r153, %r154, %r155, %r156, %r157, %r158, %r159}, {%f156, %f155, %f154, %f153, %f152, %f151, %f150, %f149};
$L__BB1_20:
	setp.eq.s32 	%p20, %r5, 2;
	@%p20 bra 	$L__BB1_23;
	not.pred 	%p21, %p1;
	@%p21 bra 	$L__BB1_23;
	add.s64 	%rd53, %rd6, 64;
	wmma.load.a.sync.aligned.row.m16n16k16.global.f16 	{%r160, %r161, %r162, %r163, %r164, %r165, %r166, %r167}, [%rd53], %r34;
	add.s32 	%r168, %r190, 32;
	mul.lo.s32 	%r169, %r168, %r33;
	cvt.s64.s32 	%rd54, %r169;
	add.s64 	%rd55, %rd54, %rd4;
	shl.b64 	%rd56, %rd55, 1;
	add.s64 	%rd57, %rd1, %rd56;
	wmma.load.b.sync.aligned.col.m16n16k16.global.f16 	{%r170, %r171, %r172, %r173, %r174, %r175, %r176, %r177}, [%rd57], %r33;
	wmma.mma.sync.aligned.row.col.m16n16k16.f32.f32 {%f156, %f155, %f154, %f153, %f152, %f151, %f150, %f149}, {%r160, %r161, %r162, %r163, %r164, %r165, %r166, %r167}, {%r170, %r171, %r172, %r173, %r174, %r175, %r176, %r177}, {%f156, %f155, %f154, %f153, %f152, %f151, %f150, %f149};
$L__BB1_23:
	@%p1 bra 	$L__BB1_24;
	bra.uni 	$L__BB1_25;
$L__BB1_24:
	mul.lo.s32 	%r178, %r7, %r33;
	cvt.u64.u32 	%rd58, %r178;
	add.s64 	%rd59, %rd58, %rd4;
	shl.b64 	%rd60, %rd59, 2;
	add.s64 	%rd61, %rd3, %rd60;
	wmma.store.d.sync.aligned.row.m16n16k16.global.f32 	[%rd61], {%f156, %f155, %f154, %f153, %f152, %f151, %f150, %f149}, %r33;
$L__BB1_25:
	mov.u32 	%r179, %nctaid.x;
	add.s32 	%r182, %r182, %r179;
	setp.lt.s32 	%p22, %r182, %r35;
	@%p22 bra 	$L__BB1_3;
	bra.uni 	$L__BB1_29;
$L__BB1_26:
	ld.param.u32 	%r180, [_Z20persistent_wmma_gemmP6__halfS0_Pfiiii_param_3];
	cvt.u32.u64 	%r41, %rd4;
	setp.ge.s32 	%p4, %r41, %r33;
	mad.lo.s32 	%r42, %r182, %r2, %r3;
	shr.u32 	%r43, %r42, 1;
	and.b32  	%r30, %r43, 2147483632;
	setp.ge.s32 	%p5, %r30, %r180;
	or.pred  	%p6, %p5, %p4;
	@%p6 bra 	$L__BB1_28;
	mul.lo.s32 	%r44, %r30, %r33;
	cvt.u64.u32 	%rd11, %r44;
	add.s64 	%rd12, %rd11, %rd4;
	shl.b64 	%rd13, %rd12, 2;
	add.s64 	%rd14, %rd3, %rd13;
	mov.f32 	%f137, 0f00000000;
	wmma.store.d.sync.aligned.row.m16n16k16.global.f32 	[%rd14], {%f137, %f137, %f137, %f137, %f137, %f137, %f137, %f137}, %r33;
$L__BB1_28:
	add.s32 	%r182, %r182, %r4;
	setp.lt.s32 	%p7, %r182, %r35;
	@%p7 bra 	$L__BB1_26;
$L__BB1_29:
	ret;

}
	// .globl	_Z20mixed_precision_gemmP6__halfS0_Pfiiiff
.visible .entry _Z20mixed_precision_gemmP6__halfS0_Pfiiiff(
	.param .u64 .ptr .align 1 _Z20mixed_precision_gemmP6__halfS0_Pfiiiff_param_0,
	.param .u64 .ptr .align 1 _Z20mixed_precision_gemmP6__halfS0_Pfiiiff_param_1,
	.param .u64 .ptr .align 1 _Z20mixed_precision_gemmP6__halfS0_Pfiiiff_param_2,
	.param .u32 _Z20mixed_precision_gemmP6__halfS0_Pfiiiff_param_3,
	.param .u32 _Z20mixed_precision_gemmP6__halfS0_Pfiiiff_param_4,
	.param .u32 _Z20mixed_precision_gemmP6__halfS0_Pfiiiff_param_5,
	.param .f32 _Z20mixed_precision_gemmP6__halfS0_Pfiiiff_param_6,
	.param .f32 _Z20mixed_precision_gemmP6__halfS0_Pfiiiff_param_7
)
{
	.reg .pred 	%p<17>;
	.reg .b32 	%r<147>;
	.reg .b32 	%f<232>;
	.reg .b64 	%rd<43>;

	ld.param.u64 	%rd6, [_Z20mixed_precision_gemmP6__halfS0_Pfiiiff_param_0];
	ld.param.u64 	%rd7, [_Z20mixed_precision_gemmP6__halfS0_Pfiiiff_param_1];
	ld.param.u32 	%r38, [_Z20mixed_precision_gemmP6__halfS0_Pfiiiff_param_3];
	ld.param.u32 	%r39, [_Z20mixed_precision_gemmP6__halfS0_Pfiiiff_param_4];
	ld.param.u32 	%r40, [_Z20mixed_precision_gemmP6__halfS0_Pfiiiff_param_5];
	ld.param.f32 	%f121, [_Z20mixed_precision_gemmP6__halfS0_Pfiiiff_param_6];
	cvta.to.global.u64 	%rd1, %rd7;
	cvta.to.global.u64 	%rd2, %rd6;
	mov.u32 	%r41, %ctaid.x;
	mov.u32 	%r42, %ntid.x;
	mov.u32 	%r43, %tid.x;
	mad.lo.s32 	%r44, %r41, %r42, %r43;
	shr.u32 	%r1, %r44, 5;
	mov.u32 	%r45, %ctaid.y;
	mov.u32 	%r46, %ntid.y;
	mov.u32 	%r47, %tid.y;
	mad.lo.s32 	%r2, %r45, %r46, %r47;
	setp.lt.s32 	%p2, %r40, 1;
	mov.f32 	%f167, 0f00000000;
	mov.f32 	%f166, %f167;
	mov.f32 	%f165, %f167;
	mov.f32 	%f164, %f167;
	mov.f32 	%f163, %f167;
	mov.f32 	%f162, %f167;
	mov.f32 	%f161, %f167;
	mov.f32 	%f160, %f167;
	@%p2 bra 	$L__BB2_17;
	shl.b32 	%r49, %r1, 4;
	shl.b32 	%r50, %r2, 4;
	setp.lt.s32 	%p3, %r49, %r38;
	setp.lt.s32 	%p4, %r50, %r39;
	and.pred  	%p1, %p3, %p4;
	mul.lo.s32 	%r3, %r40, %r49;
	cvt.u64.u32 	%rd3, %r50;
	add.s32 	%r51, %r40, -1;
	shr.u32 	%r52, %r51, 4;
	add.s32 	%r4, %r52, 1;
	and.b32  	%r5, %r4, 3;
	setp.lt.u32 	%p5, %r40, 49;
	mov.b32 	%r143, 0;
	mov.f32 	%f160, 0f00000000;
	mov.f32 	%f161, %f160;
	mov.f32 	%f162, %f160;
	mov.f32 	%f163, %f160;
	mov.f32 	%f164, %f160;
	mov.f32 	%f165, %f160;
	mov.f32 	%f166, %f160;
	mov.f32 	%f167, %f160;
	@%p5 bra 	$L__BB2_12;
	mul.lo.s32 	%r140, %r39, 48;
	shl.b32 	%r7, %r39, 6;
	shl.b32 	%r139, %r39, 5;
	shl.b32 	%r138, %r39, 4;
	and.b32  	%r54, %r4, 536870908;
	neg.s32 	%r136, %r54;
	mov.f32 	%f160, 0f00000000;
	mov.b32 	%r137, 0;
	not.pred 	%p6, %p1;
	mov.u32 	%r141, %r3;
	mov.u32 	%r143, %r137;
$L__BB2_3:
	@%p6 bra 	$L__BB2_5;
	mul.wide.u32 	%rd8, %r141, 2;
	add.s64 	%rd9, %rd2, %rd8;
	wmma.load.a.sync.aligned.row.m16n16k16.global.f16 	{%r55, %r56, %r57, %r58, %r59, %r60, %r61, %r62}, [%rd9], %r40;
	cvt.s64.s32 	%rd10, %r137;
	add.s64 	%rd11, %rd10, %rd3;
	shl.b64 	%rd12, %rd11, 1;
	add.s64 	%rd13, %rd1, %rd12;
	wmma.load.b.sync.aligned.col.m16n16k16.global.f16 	{%r63, %r64, %r65, %r66, %r67, %r68, %r69, %r70}, [%rd13], %r39;
	wmma.mma.sync.aligned.row.col.m16n16k16.f32.f32 {%f167, %f166, %f165, %f164, %f163, %f162, %f161, %f160}, {%r55, %r56, %r57, %r58, %r59, %r60, %r61, %r62}, {%r63, %r64, %r65, %r66, %r67, %r68, %r69, %r70}, {%f167, %f166, %f165, %f164, %f163, %f162, %f161, %f160};
$L__BB2_5:
	mul.wide.u32 	%rd14, %r141, 2;
	add.s64 	%rd4, %rd2, %rd14;
	@%p6 bra 	$L__BB2_7;
	add.s64 	%rd15, %rd4, 32;
	wmma.load.a.sync.aligned.row.m16n16k16.global.f16 	{%r71, %r72, %r73, %r74, %r75, %r76, %r77, %r78}, [%rd15], %r40;
	cvt.s64.s32 	%rd16, %r138;
	add.s64 	%rd17, %rd16, %rd3;
	shl.b64 	%rd18, %rd17, 1;
	add.s64 	%rd19, %rd1, %rd18;
	wmma.load.b.sync.aligned.col.m16n16k16.global.f16 	{%r79, %r80, %r81, %r82, %r83, %r84, %r85, %r86}, [%rd19], %r39;
	wmma.mma.sync.aligned.row.col.m16n16k16.f32.f32 {%f167, %f166, %f165, %f164, %f163, %f162, %f161, %f160}, {%r71, %r72, %r73, %r74, %r75, %r76, %r77, %r78}, {%r79, %r80, %r81, %r82, %r83, %r84, %r85, %r86}, {%f167, %f166, %f165, %f164, %f163, %f162, %f161, %f160};
$L__BB2_7:
	@%p6 bra 	$L__BB2_9;
	add.s64 	%rd20, %rd4, 64;
	wmma.load.a.sync.aligned.row.m16n16k16.global.f16 	{%r87, %r88, %r89, %r90, %r91, %r92, %r93, %r94}, [%rd20], %r40;
	cvt.s64.s32 	%rd21, %r139;
	add.s64 	%rd22, %rd21, %rd3;
	shl.b64 	%rd23, %rd22, 1;
	add.s64 	%rd24, %rd1, %rd23;
	wmma.load.b.sync.aligned.col.m16n16k16.global.f16 	{%r95, %r96, %r97, %r98, %r99, %r100, %r101, %r102}, [%rd24], %r39;
	wmma.mma.sync.aligned.row.col.m16n16k16.f32.f32 {%f167, %f166, %f165, %f164, %f163, %f162, %f161, %f160}, {%r87, %r88, %r89, %r90, %r91, %r92, %r93, %r94}, {%r95, %r96, %r97, %r98, %r99, %r100, %r101, %r102}, {%f167, %f166, %f165, %f164, %f163, %f162, %f161, %f160};
$L__BB2_9:
	@%p6 bra 	$L__BB2_11;
	add.s64 	%rd25, %rd4, 96;
	wmma.load.a.sync.aligned.row.m16n16k16.global.f16 	{%r103, %r104, %r105, %r106, %r107, %r108, %r109, %r110}, [%rd25], %r40;
	cvt.s64.s32 	%rd26, %r140;
	add.s64 	%rd27, %rd26, %rd3;
	shl.b64 	%rd28, %rd27, 1;
	add.s64 	%rd29, %rd1, %rd28;
	wmma.load.b.sync.aligned.col.m16n16k16.global.f16 	{%r111, %r112, %r113, %r114, %r115, %r116, %r117, %r118}, [%rd29], %r39;
	wmma.mma.sync.aligned.row.col.m16n16k16.f32.f32 {%f167, %f166, %f165, %f164, %f163, %f162, %f161, %f160}, {%r103, %r104, %r105, %r106, %r107, %r108, %r109, %r110}, {%r111, %r112, %r113, %r114, %r115, %r116, %r117, %r118}, {%f167, %f166, %f165, %f164, %f163, %f162, %f161, %f160};
$L__BB2_11:
	add.s32 	%r143, %r143, 64;
	add.s32 	%r141, %r141, 64;
	add.s32 	%r140, %r140, %r7;
	add.s32 	%r139, %r139, %r7;
	add.s32 	%r138, %r138, %r7;
	add.s32 	%r137, %r137, %r7;
	add.s32 	%r136, %r136, 4;
	setp.ne.s32 	%p10, %r136, 0;
	@%p10 bra 	$L__BB2_3;
$L__BB2_12:
	setp.eq.s32 	%p11, %r5, 0;
	@%p11 bra 	$L__BB2_17;
	mul.lo.s32 	%r146, %r143, %r39;
	shl.b32 	%r27, %r39, 4;
	add.s32 	%r145, %r143, %r3;
	neg.s32 	%r144, %r5;
	not.pred 	%p12, %p1;
$L__BB2_14:
	.pragma "nounroll";
	@%p12 bra 	$L__BB2_16;
	mul.wide.u32 	%rd30, %r145, 2;
	add.s64 	%rd31, %rd2, %rd30;
	wmma.load.a.sync.aligned.row.m16n16k16.global.f16 	{%r119, %r120, %r121, %r122, %r123, %r124, %r125, %r126}, [%rd31], %r40;
	cvt.s64.s32 	%rd32, %r146;
	add.s64 	%rd33, %rd32, %rd3;
	shl.b64 	%rd34, %rd33, 1;
	add.s64 	%rd35, %rd1, %rd34;
	wmma.load.b.sync.aligned.col.m16n16k16.global.f16 	{%r127, %r128, %r129, %r130, %r131, %r132, %r133, %r134}, [%rd35], %r39;
	wmma.mma.sync.aligned.row.col.m16n16k16.f32.f32 {%f167, %f166, %f165, %f164, %f163, %f162, %f161, %f160}, {%r119, %r120, %r121, %r122, %r123, %r124, %r125, %r126}, {%r127, %r128, %r129, %r130, %r131, %r132, %r133, %r134}, {%f167, %f166, %f165, %f164, %f163, %f162, %f161, %f160};
$L__BB2_16:
	add.s32 	%r146, %r146, %r27;
	add.s32 	%r145, %r145, 16;
	add.s32 	%r144, %r144, 1;
	setp.ne.s32 	%p13, %r144, 0;
	@%p13 bra 	$L__BB2_14;
$L__BB2_17:
	shl.b32 	%r36, %r1, 4;
	shl.b32 	%r37, %r2, 4;
	setp.ge.s32 	%p14, %r36, %r38;
	setp.ge.s32 	%p15, %r37, %r39;
	or.pred  	%p16, %p14, %p15;
	@%p16 bra 	$L__BB2_19;
	ld.param.f32 	%f151, [_Z20mixed_precision_gemmP6__halfS0_Pfiiiff_param_7];
	ld.param.u64 	%rd42, [_Z20mixed_precision_gemmP6__halfS0_Pfiiiff_param_2];
	mul.lo.s32 	%r135, %r39, %r36;
	cvt.u64.u32 	%rd36, %r135;
	cvt.u64.u32 	%rd37, %r37;
	add.s64 	%rd38, %rd36, %rd37;
	cvta.to.global.u64 	%rd39, %rd42;
	shl.b64 	%rd40, %rd38, 2;
	add.s64 	%rd41, %rd39, %rd40;
	wmma.load.c.sync.aligned.row.m16n16k16.global.f32 	{%f127, %f128, %f129, %f130, %f131, %f132, %f133, %f134}, [%rd41], %r39;
	mul.f32 	%f135, %f151, %f127;
	fma.rn.f32 	%f136, %f121, %f167, %f135;
	mul.f32 	%f137, %f151, %f128;
	fma.rn.f32 	%f138, %f121, %f166, %f137;
	mul.f32 	%f139, %f151, %f129;
	fma.rn.f32 	%f140, %f121, %f165, %f139;
	mul.f32 	%f141, %f151, %f130;
	fma.rn.f32 	%f142, %f121, %f164, %f141;
	mul.f32 	%f143, %f151, %f131;
	fma.rn.f32 	%f144, %f121, %f163, %f143;
	mul.f32 	%f145, %f151, %f132;
	fma.rn.f32 	%f146, %f121, %f162, %f145;
	mul.f32 	%f147, %f151, %f133;
	fma.rn.f32 	%f148, %f121, %f161, %f147;
	mul.f32 	%f149, %f151, %f134;
	fma.rn.f32 	%f150, %f121, %f160, %f149;
	wmma.store.d.sync.aligned.row.m16n16k16.global.f32 	[%rd41], {%f136, %f138, %f140, %f142, %f144, %f146, %f148, %f150}, %r39;
$L__BB2_19:
	ret;

}


// ===== COMPILED SASS (sm_100) =====

	.target	sm_100

	.elftype	@"ET_EXEC"


//--------------------- .note.nv.tkinfo           --------------------------
	.section	.note.nv.tkinfo,"",@"SHT_NOTE"
	.sectionflags	@"SHF_NOTE_NV_TKINFO"
	.tkinfo
        /*0018*/ 	.word	0x00000002
        /*0030*/ 	.string	""
        /*0030*/ 	.string	"ptxas"
        /*0030*/ 	.string	"Cuda compilation tools, release 13.0, V13.0.88"
        /*0030*/ 	.string	"Build cuda_13.0.r13.0/compiler.36424714_0"
        /*0030*/ 	.string	"-arch sm_100 -m 64 "



//--------------------- .note.nv.cuinfo           --------------------------
	.section	.note.nv.cuinfo,"",@"SHT_NOTE"
	.sectionflags	@"SHF_NOTE_NV_CUINFO"
        /*0018*/ 	.short	0x0002
        /*001a*/ 	.short	0x0064
        /*001c*/ 	.short	0x0082
	.zero		2


//--------------------- .nv.info                  --------------------------
	.section	.nv.info,"",@"SHT_CUDA_INFO"
	.align	4


	//----- nvinfo : EIATTR_REGCOUNT
	.align		4
        /*0000*/ 	.byte	0x04, 0x2f
        /*0002*/ 	.short	(.L_1 - .L_0)
	.align		4
.L_0:
        /*0004*/ 	.word	index@(_Z9wmma_gemmP6__halfS0_Pfiii)
        /*0008*/ 	.word	0x00000020


	//----- nvinfo : EIATTR_FRAME_SIZE
	.align		4
.L_1:
        /*000c*/ 	.byte	0x04, 0x11
        /*000e*/ 	.short	(.L_3 - .L_2)
	.align		4
.L_2:
        /*0010*/ 	.word	index@(_Z9wmma_gemmP6__halfS0_Pfiii)
        /*0014*/ 	.word	0x00000000


	//----- nvinfo : EIATTR_REGCOUNT
	.align		4
.L_3:
        /*0018*/ 	.byte	0x04, 0x2f
        /*001a*/ 	.short	(.L_5 - .L_4)
	.align		4
.L_4:
        /*001c*/ 	.word	index@(_Z20persistent_wmma_gemmP6__halfS0_Pfiiii)
        /*0020*/ 	.word	0x00000028


	//----- nvinfo : EIATTR_FRAME_SIZE
	.align		4
.L_5:
        /*0024*/ 	.byte	0x04, 0x11
        /*0026*/ 	.short	(.L_7 - .L_6)
	.align		4
.L_6:
        /*0028*/ 	.word	index@(_Z20persistent_wmma_gemmP6__halfS0_Pfiiii)
        /*002c*/ 	.word	0x00000000


	//----- nvinfo : EIATTR_REGCOUNT
	.align		4
.L_7:
        /*0030*/ 	.byte	0x04, 0x2f
        /*0032*/ 	.short	(.L_9 - .L_8)
	.align		4
.L_8:
        /*0034*/ 	.word	index@(_Z20mixed_precision_gemmP6__halfS0_Pfiiiff)
        /*0038*/ 	.word	0x00000028


	//----- nvinfo : EIATTR_FRAME_SIZE
	.align		4
.L_9:
        /*003c*/ 	.byte	0x04, 0x11
        /*003e*/ 	.short	(.L_11 - .L_10)
	.align		4
.L_10:
        /*0040*/ 	.word	index@(_Z20mixed_precision_gemmP6__halfS0_Pfiiiff)
        /*0044*/ 	.word	0x00000000


	//----- nvinfo : EIATTR_MIN_STACK_SIZE
	.align		4
.L_11:
        /*0048*/ 	.byte	0x04, 0x12
        /*004a*/ 	.short	(.L_13 - .L_12)
	.align		4
.L_12:
        /*004c*/ 	.word	index@(_Z20mixed_precision_gemmP6__halfS0_Pfiiiff)
        /*0050*/ 	.word	0x00000000


	//----- nvinfo : EIATTR_MIN_STACK_SIZE
	.align		4
.L_13:
        /*0054*/ 	.byte	0x04, 0x12
        /*0056*/ 	.short	(.L_15 - .L_14)
	.align		4
.L_14:
        /*0058*/ 	.word	index@(_Z20persistent_wmma_gemmP6__halfS0_Pfiiii)
        /*005c*/ 	.word	0x00000000


	//----- nvinfo : EIATTR_MIN_STACK_SIZE
	.align		4
.L_15:
        /*0060*/ 	.byte	0x04, 0x12
        /*0062*/ 	.short	(.L_17 - .L_16)
	.align		4
.L_16:
        /*0064*/ 	.word	index@(_Z9wmma_gemmP6__halfS0_Pfiii)
        /*0068*/ 	.word	0x00000000
.L_17:


//--------------------- .nv.compat                --------------------------
	.section	.nv.compat,"",@"SHT_CUDA_COMPAT_INFO"
	.align	4
        /*0000*/ 	.byte	0x02, 0x09, 0x00, 0x00, 0x02, 0x02, 0x01, 0x00, 0x02, 0x05, 0x05, 0x00, 0x03, 0x07, 0x01, 0x01
        /*0010*/ 	.byte	0x02, 0x03, 0x00, 0x00, 0x02, 0x06, 0x01, 0x00, 0x04, 0x0b, 0x08, 0x00, 0x09, 0x00, 0x00, 0x00
        /*0020*/ 	.byte	0x00, 0x00, 0x00, 0x00


//--------------------- .nv.info._Z20mixed_precision_gemmP6__halfS0_Pfiiiff --------------------------
	.section	.nv.info._Z20mixed_precision_gemmP6__halfS0_Pfiiiff,"",@"SHT_CUDA_INFO"
	.sectionflags	@""
	.align	4


	//----- nvinfo : EIATTR_CUDA_API_VERSION
	.align		4
        /*0000*/ 	.byte	0x04, 0x37
        /*0002*/ 	.short	(.L_19 - .L_18)
.L_18:
        /*0004*/ 	.word	0x00000082


	//----- nvinfo : EIATTR_KPARAM_INFO
	.align		4
.L_19:
        /*0008*/ 	.byte	0x04, 0x17
        /*000a*/ 	.short	(.L_21 - .L_20)
.L_20:
        /*000c*/ 	.word	0x00000000
        /*0010*/ 	.short	0x0007
        /*0012*/ 	.short	0x0028
        /*0014*/ 	.byte	0x00, 0xf0, 0x11, 0x00


	//----- nvinfo : EIATTR_KPARAM_INFO
	.align		4
.L_21:
        /*0018*/ 	.byte	0x04, 0x17
        /*001a*/ 	.short	(.L_23 - .L_22)
.L_22:
        /*001c*/ 	.word	0x00000000
        /*0020*/ 	.short	0x0006
        /*0022*/ 	.short	0x0024
        /*0024*/ 	.byte	0x00, 0xf0, 0x11, 0x00


	//----- nvinfo : EIATTR_KPARAM_INFO
	.align		4
.L_23:
        /*0028*/ 	.byte	0x04, 0x17
        /*002a*/ 	.short	(.L_25 - .L_24)
.L_24:
        /*002c*/ 	.word	0x00000000
        /*0030*/ 	.short	0x0005
        /*0032*/ 	.short	0x0020
        /*0034*/ 	.byte	0x00, 0xf0, 0x11, 0x00


	//----- nvinfo : EIATTR_KPARAM_INFO
	.align		4
.L_25:
        /*0038*/ 	.byte	0x04, 0x17
        /*003a*/ 	.short	(.L_27 - .L_26)
.L_26:
        /*003c*/ 	.word	0x00000000
        /*0040*/ 	.short	0x0004
        /*0042*/ 	.short	0x001c
        /*0044*/ 	.byte	0x00, 0xf0, 0x11, 0x00


	//----- nvinfo : EIATTR_KPARAM_INFO
	.align		4
.L_27:
        /*0048*/ 	.byte	0x04, 0x17
        /*004a*/ 	.short	(.L_29 - .L_28)
.L_28:
        /*004c*/ 	.word	0x00000000
        /*0050*/ 	.short	0x0003
        /*0052*/ 	.short	0x0018
        /*0054*/ 	.byte	0x00, 0xf0, 0x11, 0x00


	//----- nvinfo : EIATTR_KPARAM_INFO
	.align		4
.L_29:
        /*0058*/ 	.byte	0x04, 0x17
        /*005a*/ 	.short	(.L_31 - .L_30)
.L_30:
        /*005c*/ 	.word	0x00000000
        /*0060*/ 	.short	0x0002
        /*0062*/ 	.short	0x0010
        /*0064*/ 	.byte	0x00, 0xf5, 0x21, 0x00


	//----- nvinfo : EIATTR_KPARAM_INFO
	.align		4
.L_31:
        /*0068*/ 	.byte	0x04, 0x17
        /*006a*/ 	.short	(.L_33 - .L_32)
.L_32:
        /*006c*/ 	.word	0x00000000
        /*0070*/ 	.short	0x0001
        /*0072*/ 	.short	0x0008
        /*0074*/ 	.byte	0x00, 0xf5, 0x21, 0x00


	//----- nvinfo : EIATTR_KPARAM_INFO
	.align		4
.L_33:
        /*0078*/ 	.byte	0x04, 0x17
        /*007a*/ 	.short	(.L_35 - .L_34)
.L_34:
        /*007c*/ 	.word	0x00000000
        /*0080*/ 	.short	0x0000
        /*0082*/ 	.short	0x0000
        /*0084*/ 	.byte	0x00, 0xf5, 0x21, 0x00


	//----- nvinfo : EIATTR_SPARSE_MMA_MASK
	.align		4
.L_35:
        /*0088*/ 	.byte	0x03, 0x50
        /*008a*/ 	.short	0x0000


	//----- nvinfo : EIATTR_WMMA_USED
	.align		4
        /*008c*/ 	.byte	0x01, 0x2b
	.zero		2


	//----- nvinfo : EIATTR_MAXREG_COUNT
	.align		4
        /*0090*/ 	.byte	0x03, 0x1b
        /*0092*/ 	.short	0x00ff


	//----- nvinfo : EIATTR_MERCURY_ISA_VERSION
	.align		4
        /*0094*/ 	.byte	0x03, 0x5f
        /*0096*/ 	.short	0x0101


	//----- nvinfo : EIATTR_VRC_CTA_INIT_COUNT
	.align		4
        /*0098*/ 	.byte	0x02, 0x4a
	.zero		1
	.zero		1


	//----- nvinfo : EIATTR_EXIT_INSTR_OFFSETS
	.align		4
        /*009c*/ 	.byte	0x04, 0x1c
        /*009e*/ 	.short	(.L_37 - .L_36)


	//   ....[0]....
.L_36:
        /*00a0*/ 	.word	0x00000fa0


	//   ....[1]....
        /*00a4*/ 	.word	0x00001250


	//----- nvinfo : EIATTR_CRS_STACK_SIZE
	.align		4
.L_37:
        /*00a8*/ 	.byte	0x04, 0x1e
        /*00aa*/ 	.short	(.L_39 - .L_38)
.L_38:
        /*00ac*/ 	.word	0x00000000


	//----- nvinfo : EIATTR_CBANK_PARAM_SIZE
	.align		4
.L_39:
        /*00b0*/ 	.byte	0x03, 0x19
        /*00b2*/ 	.short	0x002c


	//----- nvinfo : EIATTR_PARAM_CBANK
	.align		4
        /*00b4*/ 	.byte	0x04, 0x0a
        /*00b6*/ 	.short	(.L_41 - .L_40)
	.align		4
.L_40:
        /*00b8*/ 	.word	index@(.nv.constant0._Z20mixed_precision_gemmP6__halfS0_Pfiiiff)
        /*00bc*/ 	.short	0x0380
        /*00be*/ 	.short	0x002c


	//----- nvinfo : EIATTR_SW_WAR
	.align		4
.L_41:
        /*00c0*/ 	.byte	0x04, 0x36
        /*00c2*/ 	.short	(.L_43 - .L_42)
.L_42:
        /*00c4*/ 	.word	0x00000008
.L_43:


//--------------------- .nv.info._Z20persistent_wmma_gemmP6__halfS0_Pfiiii --------------------------
	.section	.nv.info._Z20persistent_wmma_gemmP6__halfS0_Pfiiii,"",@"SHT_CUDA_INFO"
	.sectionflags	@""
	.align	4


	//----- nvinfo : EIATTR_CUDA_API_VERSION
	.align		4
        /*0000*/ 	.byte	0x04, 0x37
        /*0002*/ 	.short	(.L_45 - .L_44)
.L_44:
        /*0004*/ 	.word	0x00000082


	//----- nvinfo : EIATTR_KPARAM_INFO
	.align		4
.L_45:
        /*0008*/ 	.byte	0x04, 0x17
        /*000a*/ 	.short	(.L_47 - .L_46)
.L_46:
        /*000c*/ 	.word	0x00000000
        /*0010*/ 	.short	0x0006
        /*0012*/ 	.short	0x0024
        /*0014*/ 	.byte	0x00, 0xf0, 0x11, 0x00


	//----- nvinfo : EIATTR_KPARAM_INFO
	.align		4
.L_47:
        /*0018*/ 	.byte	0x04, 0x17
        /*001a*/ 	.short	(.L_49 - .L_48)
.L_48:
        /*001c*/ 	.word	0x00000000
        /*0020*/ 	.short	0x0005
        /*0022*/ 	.short	0x0020
        /*0024*/ 	.byte	0x00, 0xf0, 0x11, 0x00


	//----- nvinfo : EIATTR_KPARAM_INFO
	.align		4
.L_49:
        /*0028*/ 	.byte	0x04, 0x17
        /*002a*/ 	.short	(.L_51 - .L_50)
.L_50:
        /*002c*/ 	.word	0x00000000
        /*0030*/ 	.short	0x0004
        /*0032*/ 	.short	0x001c
        /*0034*/ 	.byte	0x00, 0xf0, 0x11, 0x00


	//----- nvinfo : EIATTR_KPARAM_INFO
	.align		4
.L_51:
        /*0038*/ 	.byte	0x04, 0x17
        /*003a*/ 	.short	(.L_53 - .L_52)
.L_52:
        /*003c*/ 	.word	0x00000000
        /*0040*/ 	.short	0x0003
        /*0042*/ 	.short	0x0018
        /*0044*/ 	.byte	0x00, 0xf0, 0x11, 0x00


	//----- nvinfo : EIATTR_KPARAM_INFO
	.align		4
.L_53:
        /*0048*/ 	.byte	0x04, 0x17
        /*004a*/ 	.short	(.L_55 - .L_54)
.L_54:
        /*004c*/ 	.word	0x00000000
        /*0050*/ 	.short	0x0002
        /*0052*/ 	.short	0x0010
        /*0054*/ 	.byte	0x00, 0xf5, 0x21, 0x00


	//----- nvinfo : EIATTR_KPARAM_INFO
	.align		4
.L_55:
        /*0058*/ 	.byte	0x04, 0x17
        /*005a*/ 	.short	(.L_57 - .L_56)
.L_56:
        /*005c*/ 	.word	0x00000000
        /*0060*/ 	.short	0x0001
        /*0062*/ 	.short	0x0008
        /*0064*/ 	.byte	0x00, 0xf5, 0x21, 0x00


	//----- nvinfo : EIATTR_KPARAM_INFO
	.align		4
.L_57:
        /*0068*/ 	.byte	0x04, 0x17
        /*006a*/ 	.short	(.L_59 - .L_58)
.L_58:
        /*006c*/ 	.word	0x00000000
        /*0070*/ 	.short	0x0000
        /*0072*/ 	.short	0x0000
        /*0074*/ 	.byte	0x00, 0xf5, 0x21, 0x00


	//----- nvinfo : EIATTR_SPARSE_MMA_MASK
	.align		4
.L_59:
        /*0078*/ 	.byte	0x03, 0x50
        /*007a*/ 	.short	0x0000


	//----- nvinfo : EIATTR_WMMA_USED
	.align		4
        /*007c*/ 	.byte	0x01, 0x2b
	.zero		2


	//----- nvinfo : EIATTR_MAXREG_COUNT
	.align		4
        /*0080*/ 	.byte	0x03, 0x1b
        /*0082*/ 	.short	0x00ff


	//----- nvinfo : EIATTR_MERCURY_ISA_VERSION
	.align		4
        /*0084*/ 	.byte	0x03, 0x5f
        /*0086*/ 	.short	0x0101


	//----- nvinfo : EIATTR_VRC_CTA_INIT_COUNT
	.align		4
        /*0088*/ 	.byte	0x02, 0x4a
	.zero		1
	.zero		1


	//----- nvinfo : EIATTR_EXIT_INSTR_OFFSETS
	.align		4
        /*008c*/ 	.byte	0x04, 0x1c
        /*008e*/ 	.short	(.L_61 - .L_60)


	//   ....[0]....
.L_60:
        /*0090*/ 	.word	0x00000040


	//   ....[1]....
        /*0094*/ 	.word	0x00000330


	//   ....[2]....
        /*0098*/ 	.word	0x000017a0


	//----- nvinfo : EIATTR_CRS_STACK_SIZE
	.align		4
.L_61:
        /*009c*/ 	.byte	0x04, 0x1e
        /*009e*/ 	.short	(.L_63 - .L_62)
.L_62:
        /*00a0*/ 	.word	0x00000000


	//----- nvinfo : EIATTR_CBANK_PARAM_SIZE
	.align		4
.L_63:
        /*00a4*/ 	.byte	0x03, 0x19
        /*00a6*/ 	.short	0x0028


	//----- nvinfo : EIATTR_PARAM_CBANK
	.align		4
        /*00a8*/ 	.byte	0x04, 0x0a
        /*00aa*/ 	.short	(.L_65 - .L_64)
	.align		4
.L_64:
        /*00ac*/ 	.word	index@(.nv.constant0._Z20persistent_wmma_gemmP6__halfS0_Pfiiii)
        /*00b0*/ 	.short	0x0380
        /*00b2*/ 	.short	0x0028


	//----- nvinfo : EIATTR_SW_WAR
	.align		4
.L_65:
        /*00b4*/ 	.byte	0x04, 0x36
        /*00b6*/ 	.short	(.L_67 - .L_66)
.L_66:
        /*00b8*/ 	.word	0x00000008
.L_67:


//--------------------- .nv.info._Z9wmma_gemmP6__halfS0_Pfiii --------------------------
	.section	.nv.info._Z9wmma_gemmP6__halfS0_Pfiii,"",@"SHT_CUDA_INFO"
	.sectionflags	@""
	.align	4


	//----- nvinfo : EIATTR_CUDA_API_VERSION
	.align		4
        /*0000*/ 	.byte	0x04, 0x37
        /*0002*/ 	.short	(.L_69 - .L_68)
.L_68:
        /*0004*/ 	.word	0x00000082


	//----- nvinfo : EIATTR_KPARAM_INFO
	.align		4
.L_69:
        /*0008*/ 	.byte	0x04, 0x17
        /*000a*/ 	.short	(.L_71 - .L_70)
.L_70:
        /*000c*/ 	.word	0x00000000
        /*0010*/ 	.short	0x0005
        /*0012*/ 	.short	0x0020
        /*0014*/ 	.byte	0x00, 0xf0, 0x11, 0x00


	//----- nvinfo : EIATTR_KPARAM_INFO
	.align		4
.L_71:
        /*0018*/ 	.byte	0x04, 0x17
        /*001a*/ 	.short	(.L_73 - .L_72)
.L_72:
        /*001c*/ 	.word	0x00000000
        /*0020*/ 	.short	0x0004
        /*0022*/ 	.short	0x001c
        /*0024*/ 	.byte	0x00, 0xf0, 0x11, 0x00


	//----- nvinfo : EIATTR_KPARAM_INFO
	.align		4
.L_73:
        /*0028*/ 	.byte	0x04, 0x17
        /*002a*/ 	.short	(.L_75 - .L_74)
.L_74:
        /*002c*/ 	.word	0x00000000
        /*0030*/ 	.short	0x0003
        /*0032*/ 	.short	0x0018
        /*0034*/ 	.byte	0x00, 0xf0, 0x11, 0x00


	//----- nvinfo : EIATTR_KPARAM_INFO
	.align		4
.L_75:
        /*0038*/ 	.byte	0x04, 0x17
        /*003a*/ 	.short	(.L_77 - .L_76)
.L_76:
        /*003c*/ 	.word	0x00000000
        /*0040*/ 	.short	0x0002
        /*0042*/ 	.short	0x0010
        /*0044*/ 	.byte	0x00, 0xf5, 0x21, 0x00


	//----- nvinfo : EIATTR_KPARAM_INFO
	.align		4
.L_77:
        /*0048*/ 	.byte	0x04, 0x17
        /*004a*/ 	.short	(.L_79 - .L_78)
.L_78:
        /*004c*/ 	.word	0x00000000
        /*0050*/ 	.short	0x0001
        /*0052*/ 	.short	0x0008
        /*0054*/ 	.byte	0x00, 0xf5, 0x21, 0x00


	//----- nvinfo : EIATTR_KPARAM_INFO
	.align		4
.L_79:
        /*0058*/ 	.byte	0x04, 0x17
        /*005a*/ 	.short	(.L_81 - .L_80)
.L_80:
        /*005c*/ 	.word	0x00000000
        /*0060*/ 	.short	0x0000
        /*0062*/ 	.short	0x0000
        /*0064*/ 	.byte	0x00, 0xf5, 0x21, 0x00


	//----- nvinfo : EIATTR_SPARSE_MMA_MASK
	.align		4
.L_81:
        /*0068*/ 	.byte	0x03, 0x50
        /*006a*/ 	.short	0x0000


	//----- nvinfo : EIATTR_WMMA_USED
	.align		4
        /*006c*/ 	.byte	0x01, 0x2b
	.zero		2


	//----- nvinfo : EIATTR_MAXREG_COUNT
	.align		4
        /*0070*/ 	.byte	0x03, 0x1b
        /*0072*/ 	.short	0x00ff


	//----- nvinfo : EIATTR_MERCURY_ISA_VERSION
	.align		4
        /*0074*/ 	.byte	0x03, 0x5f
        /*0076*/ 	.short	0x0101


	//----- nvinfo : EIATTR_VRC_CTA_INIT_COUNT
	.align		4
        /*0078*/ 	.byte	0x02, 0x4a
	.zero		1
	.zero		1


	//----- nvinfo : EIATTR_EXIT_INSTR_OFFSETS
	.align		4
        /*007c*/ 	.byte	0x04, 0x1c
        /*007e*/ 	.short	(.L_83 - .L_82)


	//   ....[0]....
.L_82:
        /*0080*/ 	.word	0x000010f0


	//   ....[1]....
        /*0084*/ 	.word	0x00001300


	//----- nvinfo : EIATTR_CRS_STACK_SIZE
	.align		4
.L_83:
        /*0088*/ 	.byte	0x04, 0x1e
        /*008a*/ 	.short	(.L_85 - .L_84)
.L_84:
        /*008c*/ 	.word	0x00000000


	//----- nvinfo : EIATTR_CBANK_PARAM_SIZE
	.align		4
.L_85:
        /*0090*/ 	.byte	0x03, 0x19
        /*0092*/ 	.short	0x0024


	//----- nvinfo : EIATTR_PARAM_CBANK
	.align		4
        /*0094*/ 	.byte	0x04, 0x0a
        /*0096*/ 	.short	(.L_87 - .L_86)
	.align		4
.L_86:
        /*0098*/ 	.word	index@(.nv.constant0._Z9wmma_gemmP6__halfS0_Pfiii)
        /*009c*/ 	.short	0x0380
        /*009e*/ 	.short	0x0024


	//----- nvinfo : EIATTR_SW_WAR
	.align		4
.L_87:
        /*00a0*/ 	.byte	0x04, 0x36
        /*00a2*/ 	.short	(.L_89 - .L_88)
.L_88:
        /*00a4*/ 	.word	0x00000008
.L_89:


//--------------------- .nv.callgraph             --------------------------
	.section	.nv.callgraph,"",@"SHT_CUDA_CALLGRAPH"
	.align	4
	.sectionentsize	8
	.align		4
        /*0000*/ 	.word	0x00000000
	.align		4
        /*0004*/ 	.word	0xffffffff
	.align		4
        /*0008*/ 	.word	0x00000000
	.align		4
        /*000c*/ 	.word	0xfffffffe
	.align		4
        /*0010*/ 	.word	0x00000000
	.align		4
        /*0014*/ 	.word	0xfffffffd
	.align		4
        /*0018*/ 	.word	0x00000000
	.align		4
        /*001c*/ 	.word	0xfffffffc


//--------------------- .text._Z20mixed_precision_gemmP6__halfS0_Pfiiiff --------------------------
	.section	.text._Z20mixed_precision_gemmP6__halfS0_Pfiiiff,"ax",@progbits
	.align	128
        .global         _Z20mixed_precision_gemmP6__halfS0_Pfiiiff
        .type           _Z20mixed_precision_gemmP6__halfS0_Pfiiiff,@function
        .size           _Z20mixed_precision_gemmP6__halfS0_Pfiiiff,(.L_x_37 - _Z20mixed_precision_gemmP6__halfS0_Pfiiiff)
        .other          _Z20mixed_precision_gemmP6__halfS0_Pfiiiff,@"STO_CUDA_ENTRY STV_DEFAULT"
_Z20mixed_precision_gemmP6__halfS0_Pfiiiff:
.text._Z20mixed_precision_gemmP6__halfS0_Pfiiiff:
[----:B------:R-:W-:Y:S01]  /*0000*/  LDC R1, c[0x0][0x37c] ;  /* 0x0000df00ff017b82 */ /* 0x000fe20000000800 */
[----:B------:R-:W0:Y:S07]  /*0010*/  S2R R0, SR_TID.X ;  /* 0x0000000000007919 */ /* 0x000e2e0000002100 */
[----:B------:R-:W0:Y:S01]  /*0020*/  S2UR UR4, SR_CTAID.X ;  /* 0x00000000000479c3 */ /* 0x000e220000002500 */
[----:B------:R-:W1:Y:S01]  /*0030*/  LDCU UR8, c[0x0][0x3a0] ;  /* 0x00007400ff0877ac */ /* 0x000e620008000800 */
[----:B------:R-:W-:Y:S01]  /*0040*/  CS2R R8, SRZ ;  /* 0x0000000000087805 */ /* 0x000fe2000001ff00 */
[----:B------:R-:W2:Y:S01]  /*0050*/  S2R R3, SR_TID.Y ;  /* 0x0000000000037919 */ /* 0x000ea20000002200 */
[----:B------:R-:W-:-:S02]  /*0060*/  CS2R R10, SRZ ;  /* 0x00000000000a7805 */ /* 0x000fc4000001ff00 */
[----:B------:R-:W-:Y:S02]  /*0070*/  CS2R R12, SRZ ;  /* 0x00000000000c7805 */ /* 0x000fe4000001ff00 */
[----:B------:R-:W-:Y:S01]  /*0080*/  CS2R R14, SRZ ;  /* 0x00000000000e7805 */ /* 0x000fe2000001ff00 */
[----:B------:R-:W3:Y:S01]  /*0090*/  LDCU.64 UR6, c[0x0][0x358] ;  /* 0x00006b00ff0677ac */ /* 0x000ee20008000a00 */
[----:B------:R-:W0:Y:S08]  /*00a0*/  LDC R21, c[0x0][0x360] ;  /* 0x0000d800ff157b82 */ /* 0x000e300000000800 */
[----:B------:R-:W2:Y:S01]  /*00b0*/  S2UR UR5, SR_CTAID.Y ;  /* 0x00000000000579c3 */ /* 0x000ea20000002600 */
[----:B-1----:R-:W-:-:S07]  /*00c0*/  UISETP.GE.AND UP0, UPT, UR8, 0x1, UPT ;  /* 0x000000010800788c */ /* 0x002fce000bf06270 */
[----:B------:R-:W2:Y:S01]  /*00d0*/  LDC R2, c[0x0][0x364] ;  /* 0x0000d900ff027b82 */ /* 0x000ea20000000800 */
[----:B0-----:R-:W-:-:S05]  /*00e0*/  IMAD R21, R21, UR4, R0 ;  /* 0x0000000415157c24 */ /* 0x001fca000f8e0200 */
[----:B------:R-:W-:Y:S01]  /*00f0*/  SHF.R.U32.HI R21, RZ, 0x5, R21 ;  /* 0x00000005ff157819 */ /* 0x000fe20000011615 */
[----:B--2---:R-:W-:Y:S01]  /*0100*/  IMAD R0, R2, UR5, R3 ;  /* 0x0000000502007c24 */ /* 0x004fe2000f8e0203 */
[----:B---3--:R-:W-:Y:S06]  /*0110*/  BRA.U !UP0, `(.L_x_0) ;  /* 0x0000000d088c7547 */ /* 0x008fec000b800000 */
[----:B------:R-:W0:Y:S01]  /*0120*/  LDCU.64 UR10, c[0x0][0x398] ;  /* 0x00007300ff0a77ac */ /* 0x000e220008000a00 */
[----:B------:R-:W-:Y:S01]  /*0130*/  IMAD.SHL.U32 R5, R0, 0x10, RZ ;  /* 0x0000001000057824 */ /* 0x000fe200078e00ff */
[----:B------:R-:W-:Y:S01]  /*0140*/  CS2R R14, SRZ ;  /* 0x00000000000e7805 */ /* 0x000fe2000001ff00 */
[----:B------:R-:W-:Y:S01]  /*0150*/  IMAD.SHL.U32 R7, R21, 0x10, RZ ;  /* 0x0000001015077824 */ /* 0x000fe200078e00ff */
[----:B------:R-:W-:Y:S01]  /*0160*/  UISETP.GE.U32.AND UP0, UPT, UR8, 0x31, UPT ;  /* 0x000000310800788c */ /* 0x000fe2000bf06070 */
[----:B------:R-:W-:Y:S01]  /*0170*/  IMAD.MOV.U32 R6, RZ, RZ, RZ ;  /* 0x000000ffff067224 */ /* 0x000fe200078e00ff */
[----:B------:R-:W-:Y:S01]  /*0180*/  UIADD3 UR4, UPT, UPT, UR8, -0x1, URZ ;  /* 0xffffffff08047890 */ /* 0x000fe2000fffe0ff */
[----:B------:R-:W-:Y:S02]  /*0190*/  CS2R R12, SRZ ;  /* 0x00000000000c7805 */ /* 0x000fe4000001ff00 */
[----:B------:R-:W-:Y:S02]  /*01a0*/  CS2R R10, SRZ ;  /* 0x00000000000a7805 */ /* 0x000fe4000001ff00 */
[----:B------:R-:W-:Y:S01]  /*01b0*/  CS2R R8, SRZ ;  /* 0x0000000000087805 */ /* 0x000fe2000001ff00 */
[----:B------:R-:W-:Y:S01]  /*01c0*/  ULEA.HI UR4, UR4, 0x1, URZ, 0x1c ;  /* 0x0000000104047891 */ /* 0x000fe2000f8fe0ff */
[----:B------:R-:W1:Y:S03]  /*01d0*/  LDCU.64 UR12, c[0x0][0x388] ;  /* 0x00007100ff0c77ac */ /* 0x000e660008000a00 */
[----:B------:R-:W-:Y:S01]  /*01e0*/  ULOP3.LUT UR5, UR4, 0x3, URZ, 0xc0, !UPT ;  /* 0x0000000304057892 */ /* 0x000fe2000f8ec0ff */
[----:B0-----:R-:W-:-:S05]  /*01f0*/  IMAD.U32 R17, RZ, RZ, UR11 ;  /* 0x0000000bff117e24 */ /* 0x001fca000f8e00ff */
[----:B------:R-:W-:-:S04]  /*0200*/  ISETP.GE.AND P0, PT, R5, R17, PT ;  /* 0x000000110500720c */ /* 0x000fc80003f06270 */
[C---:B------:R-:W-:Y:S01]  /*0210*/  ISETP.LT.AND P0, PT, R7.reuse, UR10, !P0 ;  /* 0x0000000a07007c0c */ /* 0x040fe2000c701270 */
[----:B------:R-:W-:Y:S01]  /*0220*/  IMAD R7, R7, UR8, RZ ;  /* 0x0000000807077c24 */ /* 0x000fe2000f8e02ff */
[----:B------:R-:W-:Y:S11]  /*0230*/  BRA.U !UP0, `(.L_x_1) ;  /* 0x0000000908807547 */ /* 0x000ff6000b800000 */
[----:B------:R-:W-:Y:S01]  /*0240*/  ULOP3.LUT UR4, UR4, 0x1ffffffc, URZ, 0xc0, !UPT ;  /* 0x1ffffffc04047892 */ /* 0x000fe2000f8ec0ff */
[----:B------:R-:W-:Y:S01]  /*0250*/  BSSY.RECONVERGENT B0, `(.L_x_1) ;  /* 0x000009e000007945 */ /* 0x000fe20003800200 */
[C---:B------:R-:W-:Y:S01]  /*0260*/  IMAD R20, R17.reuse, 0x30, RZ ;  /* 0x0000003011147824 */ /* 0x040fe200078e02ff */
[----:B------:R-:W0:Y:S01]  /*0270*/  LDCU UR14, c[0x0][0x39c] ;  /* 0x00007380ff0e77ac */ /* 0x000e220008000800 */
[C---:B------:R-:W-:Y:S02]  /*0280*/  IMAD.SHL.U32 R22, R17.reuse, 0x20, RZ ;  /* 0x0000002011167824 */ /* 0x040fe400078e00ff */
[----:B------:R-:W-:Y:S01]  /*0290*/  IMAD.SHL.U32 R24, R17, 0x10, RZ ;  /* 0x0000001011187824 */ /* 0x000fe200078e00ff */
[----:B------:R-:W-:Y:S01]  /*02a0*/  UIADD3 UR4, UPT, UPT, -UR4, URZ, URZ ;  /* 0x000000ff04047290 */ /* 0x000fe2000fffe1ff */
[----:B------:R-:W-:Y:S01]  /*02b0*/  IMAD.MOV.U32 R4, RZ, RZ, RZ ;  /* 0x000000ffff047224 */ /* 0x000fe200078e00ff */
[----:B------:R-:W2:Y:S01]  /*02c0*/  LDCU.64 UR8, c[0x0][0x388] ;  /* 0x00007100ff0877ac */ /* 0x000ea20008000a00 */
[----:B------:R-:W-:-:S02]  /*02d0*/  IMAD.MOV.U32 R3, RZ, RZ, R7 ;  /* 0x000000ffff037224 */ /* 0x000fc400078e0007 */
[----:B------:R-:W-:Y:S02]  /*02e0*/  IMAD.MOV.U32 R6, RZ, RZ, RZ ;  /* 0x000000ffff067224 */ /* 0x000fe400078e00ff */
[----:B------:R-:W-:Y:S02]  /*02f0*/  IMAD.MOV.U32 R15, RZ, RZ, RZ ;  /* 0x000000ffff0f7224 */ /* 0x000fe400078e00ff */
[----:B------:R-:W-:-:S07]  /*0300*/  IMAD.U32 R2, RZ, RZ, UR4 ;  /* 0x00000004ff027e24 */ /* 0x000fce000f8e00ff */
.L_x_6:
[----:B------:R-:W3:Y:S02]  /*0310*/  LDC.64 R30, c[0x0][0x380] ;  /* 0x0000e000ff1e7b82 */ /* 0x000ee40000000a00 */
[----:B---3--:R-:W-:Y:S01]  /*0320*/  IMAD.WIDE.U32 R30, R3, 0x2, R30 ;  /* 0x00000002031e7825 */ /* 0x008fe200078e001e */
[----:B------:R-:W-:Y:S06]  /*0330*/  @!P0 BRA `(.L_x_2) ;  /* 0x0000000000888947 */ /* 0x000fec0003800000 */
[----:B------:R-:W3:Y:S01]  /*0340*/  S2R R18, SR_LANEID ;  /* 0x0000000000127919 */ /* 0x000ee20000000000 */
[----:B------:R-:W4:Y:S01]  /*0350*/  LDC R35, c[0x0][0x3a0] ;  /* 0x0000e800ff237b82 */ /* 0x000f220000000800 */
[----:B------:R-:W-:Y:S01]  /*0360*/  IMAD.MOV.U32 R19, RZ, RZ, RZ ;  /* 0x000000ffff137224 */ /* 0x000fe200078e00ff */
[----:B------:R-:W-:-:S06]  /*0370*/  IADD3 R23, P1, PT, R5, R4, RZ ;  /* 0x0000000405177210 */ /* 0x000fcc0007f3e0ff */
[----:B------:R-:W5:Y:S08]  /*0380*/  LDC R33, c[0x0][0x39c] ;  /* 0x0000e700ff217b82 */ /* 0x000f700000000800 */
[----:B------:R-:W0:Y:S01]  /*0390*/  LDC.64 R16, c[0x0][0x380] ;  /* 0x0000e000ff107b82 */ /* 0x000e220000000a00 */
[----:B----4-:R-:W-:Y:S02]  /*03a0*/  SHF.R.U32.HI R26, RZ, 0x1, R35 ;  /* 0x00000001ff1a7819 */ /* 0x010fe40000011623 */
[----:B---3--:R-:W-:-:S02]  /*03b0*/  SHF.R.U32.HI R25, RZ, 0x2, R18 ;  /* 0x00000002ff197819 */ /* 0x008fc40000011612 */
[----:B------:R-:W-:Y:S02]  /*03c0*/  LOP3.LUT R18, R18, 0x3, RZ, 0xc0, !PT ;  /* 0x0000000312127812 */ /* 0x000fe400078ec0ff */
[----:B-----5:R-:W-:-:S03]  /*03d0*/  SHF.R.U32.HI R28, RZ, 0x1, R33 ;  /* 0x00000001ff1c7819 */ /* 0x020fc60000011621 */
[----:B------:R-:W-:-:S04]  /*03e0*/  IMAD.WIDE.U32 R26, R25, R26, R18 ;  /* 0x0000001a191a7225 */ /* 0x000fc800078e0012 */
[----:B------:R-:W-:Y:S01]  /*03f0*/  IMAD.WIDE.U32 R18, R25, R28, R18 ;  /* 0x0000001c19127225 */ /* 0x000fe200078e0012 */
[----:B------:R-:W-:Y:S02]  /*0400*/  LEA.HI.X.SX32 R28, R4, RZ, 0x1, P1 ;  /* 0x000000ff041c7211 */ /* 0x000fe400008f0eff */
[----:B--2---:R-:W-:Y:S01]  /*0410*/  LEA R25, P1, R23, UR8, 0x1 ;  /* 0x0000000817197c11 */ /* 0x004fe2000f8208ff */
[----:B0-----:R-:W-:-:S03]  /*0420*/  IMAD.WIDE.U32 R16, R3, 0x2, R16 ;  /* 0x0000000203107825 */ /* 0x001fc600078e0010 */
[----:B------:R-:W-:Y:S02]  /*0430*/  LEA.HI.X R23, R23, UR9, R28, 0x1, P1 ;  /* 0x0000000917177c11 */ /* 0x000fe400088f0c1c */
[----:B------:R-:W-:Y:S02]  /*0440*/  LEA R36, P1, R26, R16, 0x2 ;  /* 0x000000101a247211 */ /* 0x000fe400078210ff */
[----:B------:R-:W-:Y:S02]  /*0450*/  LEA R16, P2, R18, R25, 0x2 ;  /* 0x0000001912107211 */ /* 0x000fe400078410ff */
[----:B------:R-:W-:Y:S02]  /*0460*/  LEA.HI.X R37, R26, R17, R27, 0x2, P1 ;  /* 0x000000111a257211 */ /* 0x000fe400008f141b */
[----:B------:R-:W-:Y:S01]  /*0470*/  LEA.HI.X R17, R18, R23, R19, 0x2, P2 ;  /* 0x0000001712117211 */ /* 0x000fe200010f1413 */
[----:B------:R-:W-:Y:S02]  /*0480*/  IMAD.WIDE.U32 R34, R35, 0x10, R36 ;  /* 0x0000001023227825 */ /* 0x000fe400078e0024 */
[----:B------:R-:W2:Y:S02]  /*0490*/  LDG.E R18, desc[UR6][R36.64+0x10] ;  /* 0x0000100624127981 */ /* 0x000ea4000c1e1900 */
[----:B------:R-:W-:-:S02]  /*04a0*/  IMAD.WIDE.U32 R32, R33, 0x10, R16 ;  /* 0x0000001021207825 */ /* 0x000fc400078e0010 */
[----:B------:R-:W2:Y:S04]  /*04b0*/  LDG.E R26, desc[UR6][R16.64] ;  /* 0x00000006101a7981 */ /* 0x000ea8000c1e1900 */
[----:B------:R-:W2:Y:S04]  /*04c0*/  LDG.E R27, desc[UR6][R16.64+0x10] ;  /* 0x00001006101b7981 */ /* 0x000ea8000c1e1900 */
[----:B------:R-:W2:Y:S04]  /*04d0*/  LDG.E R19, desc[UR6][R34.64+0x10] ;  /* 0x0000100622137981 */ /* 0x000ea8000c1e1900 */
[----:B------:R-:W3:Y:S04]  /*04e0*/  LDG.E R28, desc[UR6][R32.64] ;  /* 0x00000006201c7981 */ /* 0x000ee8000c1e1900 */
[----:B------:R-:W2:Y:S04]  /*04f0*/  LDG.E R16, desc[UR6][R36.64] ;  /* 0x0000000624107981 */ /* 0x000ea8000c1e1900 */
[----:B------:R-:W2:Y:S04]  /*0500*/  LDG.E R17, desc[UR6][R34.64] ;  /* 0x0000000622117981 */ /* 0x000ea8000c1e1900 */
[----:B------:R-:W3:Y:S01]  /*0510*/  LDG.E R29, desc[UR6][R32.64+0x10] ;  /* 0x00001006201d7981 */ /* 0x000ee2000c1e1900 */
[----:B------:R-:W-:Y:S05]  /*0520*/  WARPSYNC.ALL ;  /* 0x0000000000007948 */ /* 0x000fea0003800000 */
[C---:B--2---:R-:W-:Y:S08]  /*0530*/  HMMA.16816.F32 R8, R16.reuse, R26, R8 ;  /* 0x0000001a1008723c */ /* 0x044ff00000001808 */
[----:B---3--:R-:W-:-:S15]  /*0540*/  HMMA.16816.F32 R12, R16, R28, R12 ;  /* 0x0000001c100c723c */ /* 0x008fde000000180c */
[----:B------:R-:W-:-:S05]  /*0550*/  NOP ;  /* 0x0000000000007918 */ /* 0x000fca0000000000 */
.L_x_2:
[----:B------:R-:W-:Y:S05]  /*0560*/  @!P0 BRA `(.L_x_3) ;  /* 0x0000000000808947 */ /* 0x000fea0003800000 */
[----:B------:R-:W3:Y:S01]  /*0570*/  S2R R18, SR_LANEID ;  /* 0x0000000000127919 */ /* 0x000ee20000000000 */
[----:B------:R-:W4:Y:S01]  /*0580*/  LDC R35, c[0x0][0x3a0] ;  /* 0x0000e800ff237b82 */ /* 0x000f220000000800 */
[----:B------:R-:W-:Y:S01]  /*0590*/  IMAD.MOV.U32 R19, RZ, RZ, RZ ;  /* 0x000000ffff137224 */ /* 0x000fe200078e00ff */
[----:B------:R-:W-:-:S04]  /*05a0*/  IADD3 R23, P1, PT, R5, R24, RZ ;  /* 0x0000001805177210 */ /* 0x000fc80007f3e0ff */
[----:B------:R-:W-:Y:S02]  /*05b0*/  LEA.HI.X.SX32 R16, R24, RZ, 0x1, P1 ;  /* 0x000000ff18107211 */ /* 0x000fe400008f0eff */
[----:B------:R-:W5:Y:S01]  /*05c0*/  LDC R33, c[0x0][0x39c] ;  /* 0x0000e700ff217b82 */ /* 0x000f620000000800 */
[----:B----4-:R-:W-:Y:S02]  /*05d0*/  SHF.R.U32.HI R26, RZ, 0x1, R35 ;  /* 0x00000001ff1a7819 */ /* 0x010fe40000011623 */
[----:B---3--:R-:W-:Y:S02]  /*05e0*/  SHF.R.U32.HI R17, RZ, 0x2, R18 ;  /* 0x00000002ff117819 */ /* 0x008fe40000011612 */
[----:B------:R-:W-:Y:S02]  /*05f0*/  LOP3.LUT R18, R18, 0x3, RZ, 0xc0, !PT ;  /* 0x0000000312127812 */ /* 0x000fe400078ec0ff */
[----:B-----5:R-:W-:-:S03]  /*0600*/  SHF.R.U32.HI R25, RZ, 0x1, R33 ;  /* 0x00000001ff197819 */ /* 0x020fc60000011621 */
[----:B------:R-:W-:-:S04]  /*0610*/  IMAD.WIDE.U32 R26, R17, R26, R18 ;  /* 0x0000001a111a7225 */ /* 0x000fc800078e0012 */
[----:B------:R-:W-:Y:S01]  /*0620*/  IMAD.WIDE.U32 R18, R17, R25, R18 ;  /* 0x0000001911127225 */ /* 0x000fe200078e0012 */
[----:B--2---:R-:W-:-:S04]  /*0630*/  LEA R17, P1, R23, UR8, 0x1 ;  /* 0x0000000817117c11 */ /* 0x004fc8000f8208ff */
        /* <DEDUP_REMOVED lines=19> */
.L_x_3:
        /* <DEDUP_REMOVED lines=13> */
[C---:B--2---:R-:W-:Y:S02]  /*0840*/  LEA R17, P1, R23.reuse, UR8, 0x1 ;  /* 0x0000000817117c11 */ /* 0x044fe4000f8208ff */
[----:B------:R-:W-:Y:S02]  /*0850*/  LEA R36, P2, R26, R30, 0x2 ;  /* 0x0000001e1a247211 */ /* 0x000fe400078410ff */
[----:B------:R-:W-:Y:S02]  /*0860*/  LEA.HI.X R23, R23, UR9, R16, 0x1, P1 ;  /* 0x0000000917177c11 */ /* 0x000fe400088f0c10 */
[----:B------:R-:W-:Y:S02]  /*0870*/  LEA R16, P1, R18, R17, 0x2 ;  /* 0x0000001112107211 */ /* 0x000fe400078210ff */
[----:B------:R-:W-:Y:S02]  /*0880*/  LEA.HI.X R37, R26, R31, R27, 0x2, P2 ;  /* 0x0000001f1a257211 */ /* 0x000fe400010f141b */
[----:B------:R-:W-:Y:S01]  /*0890*/  LEA.HI.X R17, R18, R23, R19, 0x2, P1 ;  /* 0x0000001712117211 */ /* 0x000fe200008f1413 */
[----:B------:R-:W-:-:S02]  /*08a0*/  IMAD.WIDE.U32 R34, R35, 0x10, R36 ;  /* 0x0000001023227825 */ /* 0x000fc400078e0024 */
[----:B------:R-:W2:Y:S02]  /*08b0*/  LDG.E R18, desc[UR6][R36.64+0x50] ;  /* 0x0000500624127981 */ /* 0x000ea4000c1e1900 */
[----:B------:R-:W-:Y:S02]  /*08c0*/  IMAD.WIDE.U32 R32, R33, 0x10, R16 ;  /* 0x0000001021207825 */ /* 0x000fe400078e0010 */
        /* <DEDUP_REMOVED lines=11> */
.L_x_4:
[----:B------:R-:W-:Y:S05]  /*0980*/  @!P0 BRA `(.L_x_5) ;  /* 0x0000000000808947 */ /* 0x000fea0003800000 */
[----:B------:R-:W3:Y:S01]  /*0990*/  S2R R16, SR_LANEID ;  /* 0x0000000000107919 */ /* 0x000ee20000000000 */
[----:B------:R-:W4:Y:S01]  /*09a0*/  LDC R33, c[0x0][0x3a0] ;  /* 0x0000e800ff217b82 */ /* 0x000f220000000800 */
[----:B------:R-:W-:Y:S01]  /*09b0*/  IADD3 R25, P1, PT, R5, R20, RZ ;  /* 0x0000001405197210 */ /* 0x000fe20007f3e0ff */
[----:B------:R-:W-:-:S03]  /*09c0*/  IMAD.MOV.U32 R17, RZ, RZ, RZ ;  /* 0x000000ffff117224 */ /* 0x000fc600078e00ff */
[----:B------:R-:W-:Y:S02]  /*09d0*/  LEA.HI.X.SX32 R26, R20, RZ, 0x1, P1 ;  /* 0x000000ff141a7211 */ /* 0x000fe400008f0eff */
[C---:B--2---:R-:W-:Y:S01]  /*09e0*/  LEA R37, P1, R25.reuse, UR8, 0x1 ;  /* 0x0000000819257c11 */ /* 0x044fe2000f8208ff */
[----:B------:R-:W2:Y:S03]  /*09f0*/  LDC R23, c[0x0][0x39c] ;  /* 0x0000e700ff177b82 */ /* 0x000ea60000000800 */
[----:B------:R-:W-:Y:S02]  /*0a00*/  LEA.HI.X R25, R25, UR9, R26, 0x1, P1 ;  /* 0x0000000919197c11 */ /* 0x000fe400088f0c1a */
[----:B----4-:R-:W-:Y:S02]  /*0a10*/  SHF.R.U32.HI R18, RZ, 0x1, R33 ;  /* 0x00000001ff127819 */ /* 0x010fe40000011621 */
[----:B---3--:R-:W-:-:S02]  /*0a20*/  SHF.R.U32.HI R27, RZ, 0x2, R16 ;  /* 0x00000002ff1b7819 */ /* 0x008fc40000011610 */
[----:B------:R-:W-:Y:S02]  /*0a30*/  LOP3.LUT R16, R16, 0x3, RZ, 0xc0, !PT ;  /* 0x0000000310107812 */ /* 0x000fe400078ec0ff */
[----:B--2---:R-:W-:-:S03]  /*0a40*/  SHF.R.U32.HI R28, RZ, 0x1, R23 ;  /* 0x00000001ff1c7819 */ /* 0x004fc60000011617 */
[----:B------:R-:W-:-:S04]  /*0a50*/  IMAD.WIDE.U32 R18, R27, R18, R16 ;  /* 0x000000121b127225 */ /* 0x000fc800078e0010 */
[----:B------:R-:W-:Y:S01]  /*0a60*/  IMAD.WIDE.U32 R16, R27, R28, R16 ;  /* 0x0000001c1b107225 */ /* 0x000fe200078e0010 */
        /* <DEDUP_REMOVED lines=10> */
[----:B------:R-:W2:Y:S04]  /*0b10*/  LDG.E R17, desc[UR6][R32.64+0x60] ;  /* 0x0000600620117981 */ /* 0x000ea8000c1e1900 */
[----:B------:R-:W2:Y:S04]  /*0b20*/  LDG.E R19, desc[UR6][R32.64+0x70] ;  /* 0x0000700620137981 */ /* 0x000ea8000c1e1900 */
[----:B------:R-:W3:Y:S04]  /*0b30*/  LDG.E R28, desc[UR6][R30.64] ;  /* 0x000000061e1c7981 */ /* 0x000ee8000c1e1900 */
[----:B------:R-:W3:Y:S01]  /*0b40*/  LDG.E R29, desc[UR6][R30.64+0x10] ;  /* 0x000010061e1d7981 */ /* 0x000ee2000c1e1900 */
[----:B------:R-:W-:Y:S05]  /*0b50*/  WARPSYNC.ALL ;  /* 0x0000000000007948 */ /* 0x000fea0003800000 */
[C---:B--2---:R-:W-:Y:S08]  /*0b60*/  HMMA.16816.F32 R8, R16.reuse, R26, R8 ;  /* 0x0000001a1008723c */ /* 0x044ff00000001808 */
[----:B---3--:R-:W-:-:S15]  /*0b70*/  HMMA.16816.F32 R12, R16, R28, R12 ;  /* 0x0000001c100c723c */ /* 0x008fde000000180c */
[----:B------:R-:W-:-:S05]  /*0b80*/  NOP ;  /* 0x0000000000007918 */ /* 0x000fca0000000000 */
.L_x_5:
[----:B------:R-:W-:Y:S02]  /*0b90*/  VIADD R2, R2, 0x4 ;  /* 0x0000000402027836 */ /* 0x000fe40000000000 */
[----:B0-----:R-:W-:Y:S02]  /*0ba0*/  IMAD.U32 R17, RZ, RZ, UR14 ;  /* 0x0000000eff117e24 */ /* 0x001fe4000f8e00ff */
[----:B------:R-:W-:Y:S01]  /*0bb0*/  VIADD R6, R6, 0x40 ;  /* 0x0000004006067836 */ /* 0x000fe20000000000 */
[----:B------:R-:W-:Y:S01]  /*0bc0*/  ISETP.NE.AND P1, PT, R2, RZ, PT ;  /* 0x000000ff0200720c */ /* 0x000fe20003f25270 */
[----:B------:R-:W-:Y:S02]  /*0bd0*/  VIADD R3, R3, 0x40 ;  /* 0x0000004003037836 */ /* 0x000fe40000000000 */
[C---:B------:R-:W-:Y:S02]  /*0be0*/  IMAD R20, R17.reuse, 0x40, R20 ;  /* 0x0000004011147824 */ /* 0x040fe400078e0214 */
[----:B------:R-:W-:-:S02]  /*0bf0*/  IMAD R22, R17, 0x40, R22 ;  /* 0x0000004011167824 */ /* 0x000fc400078e0216 */
[C---:B------:R-:W-:Y:S02]  /*0c00*/  IMAD R24, R17.reuse, 0x40, R24 ;  /* 0x0000004011187824 */ /* 0x040fe400078e0218 */
[----:B------:R-:W-:-:S04]  /*0c10*/  IMAD R4, R17, 0x40, R4 ;  /* 0x0000004011047824 */ /* 0x000fc800078e0204 */
[----:B------:R-:W-:Y:S05]  /*0c20*/  @P1 BRA `(.L_x_6) ;  /* 0xfffffff400b81947 */ /* 0x000fea000383ffff */
[----:B-12---:R-:W-:Y:S05]  /*0c30*/  BSYNC.RECONVERGENT B0 ;  /* 0x0000000000007941 */ /* 0x006fea0003800200 */
.L_x_1:
[----:B------:R-:W-:Y:S01]  /*0c40*/  UISETP.NE.AND UP0, UPT, UR5, URZ, UPT ;  /* 0x000000ff0500728c */ /* 0x000fe2000bf05270 */
[----:B------:R-:W-:Y:S08]  /*0c50*/  BSSY.RECONVERGENT B0, `(.L_x_0) ;  /* 0x000002f000007945 */ /* 0x000ff00003800200 */
[----:B------:R-:W-:Y:S05]  /*0c60*/  BRA.U !UP0, `(.L_x_7) ;  /* 0x0000000108b47547 */ /* 0x000fea000b800000 */
[----:B------:R-:W-:Y:S01]  /*0c70*/  UIADD3 UR4, UPT, UPT, -UR5, URZ, URZ ;  /* 0x000000ff05047290 */ /* 0x000fe2000fffe1ff */
[----:B------:R-:W-:Y:S02]  /*0c80*/  IMAD R2, R6, R17, RZ ;  /* 0x0000001106027224 */ /* 0x000fe400078e02ff */
[----:B------:R-:W-:-:S03]  /*0c90*/  IMAD.IADD R4, R7, 0x1, R6 ;  /* 0x0000000107047824 */ /* 0x000fc600078e0206 */
[----:B------:R-:W-:-:S07]  /*0ca0*/  IMAD.U32 R20, RZ, RZ, UR4 ;  /* 0x00000004ff147e24 */ /* 0x000fce000f8e00ff */
.L_x_9:
[----:B------:R-:W0:Y:S01]  /*0cb0*/  LDC R3, c[0x0][0x39c] ;  /* 0x0000e700ff037b82 */ /* 0x000e220000000800 */
[----:B------:R-:W-:-:S05]  /*0cc0*/  VIADD R20, R20, 0x1 ;  /* 0x0000000114147836 */ /* 0x000fca0000000000 */
[----:B------:R-:W-:Y:S01]  /*0cd0*/  ISETP.NE.AND P1, PT, R20, RZ, PT ;  /* 0x000000ff1400720c */ /* 0x000fe20003f25270 */
[----:B------:R-:W-:-:S12]  /*0ce0*/  @!P0 BRA `(.L_x_8) ;  /* 0x0000000000888947 */ /* 0x000fd80003800000 */
[----:B------:R-:W2:Y:S01]  /*0cf0*/  S2R R18, SR_LANEID ;  /* 0x0000000000127919 */ /* 0x000ea20000000000 */
[----:B------:R-:W3:Y:S01]  /*0d00*/  LDC R25, c[0x0][0x3a0] ;  /* 0x0000e800ff197b82 */ /* 0x000ee20000000800 */
[----:B------:R-:W-:Y:S01]  /*0d10*/  IADD3 R27, P2, PT, R5, R2, RZ ;  /* 0x00000002051b7210 */ /* 0x000fe20007f5e0ff */
[----:B------:R-:W-:-:S03]  /*0d20*/  IMAD.MOV.U32 R19, RZ, RZ, RZ ;  /* 0x000000ffff137224 */ /* 0x000fc600078e00ff */
[----:B------:R-:W-:Y:S02]  /*0d30*/  LEA.HI.X.SX32 R22, R2, RZ, 0x1, P2 ;  /* 0x000000ff02167211 */ /* 0x000fe400010f0eff */
[C---:B-1----:R-:W-:Y:S01]  /*0d40*/  LEA R23, P2, R27.reuse, UR12, 0x1 ;  /* 0x0000000c1b177c11 */ /* 0x042fe2000f8408ff */
[----:B------:R-:W1:Y:S03]  /*0d50*/  LDC R29, c[0x0][0x39c] ;  /* 0x0000e700ff1d7b82 */ /* 0x000e660000000800 */
[----:B------:R-:W-:-:S05]  /*0d60*/  LEA.HI.X R27, R27, UR13, R22, 0x1, P2 ;  /* 0x0000000d1b1b7c11 */ /* 0x000fca00090f0c16 */
[----:B------:R-:W4:Y:S01]  /*0d70*/  LDC.64 R6, c[0x0][0x380] ;  /* 0x0000e000ff067b82 */ /* 0x000f220000000a00 */
[----:B---3--:R-:W-:Y:S02]  /*0d80*/  SHF.R.U32.HI R16, RZ, 0x1, R25 ;  /* 0x00000001ff107819 */ /* 0x008fe40000011619 */
[----:B--2---:R-:W-:Y:S02]  /*0d90*/  SHF.R.U32.HI R31, RZ, 0x2, R18 ;  /* 0x00000002ff1f7819 */ /* 0x004fe40000011612 */
[----:B------:R-:W-:Y:S02]  /*0da0*/  LOP3.LUT R18, R18, 0x3, RZ, 0xc0, !PT ;  /* 0x0000000312127812 */ /* 0x000fe400078ec0ff */
[----:B-1----:R-:W-:-:S03]  /*0db0*/  SHF.R.U32.HI R24, RZ, 0x1, R29 ;  /* 0x00000001ff187819 */ /* 0x002fc6000001161d */
[----:B------:R-:W-:-:S04]  /*0dc0*/  IMAD.WIDE.U32 R16, R31, R16, R18 ;  /* 0x000000101f107225 */ /* 0x000fc800078e0012 */
[----:B----4-:R-:W-:-:S04]  /*0dd0*/  IMAD.WIDE.U32 R6, R4, 0x2, R6 ;  /* 0x0000000204067825 */ /* 0x010fc800078e0006 */
        /* <DEDUP_REMOVED lines=19> */
.L_x_8:
[----:B0-----:R-:W-:Y:S02]  /*0f10*/  IMAD R2, R3, 0x10, R2 ;  /* 0x0000001003027824 */ /* 0x001fe400078e0202 */
[----:B------:R-:W-:Y:S01]  /*0f20*/  VIADD R4, R4, 0x10 ;  /* 0x0000001004047836 */ /* 0x000fe20000000000 */
[----:B------:R-:W-:Y:S06]  /*0f30*/  @P1 BRA `(.L_x_9) ;  /* 0xfffffffc005c1947 */ /* 0x000fec000383ffff */
.L_x_7:
[----:B-1----:R-:W-:Y:S05]  /*0f40*/  BSYNC.RECONVERGENT B0 ;  /* 0x0000000000007941 */ /* 0x002fea0003800200 */
.L_x_0:
[----:B------:R-:W0:Y:S01]  /*0f50*/  LDC.64 R2, c[0x0][0x398] ;  /* 0x0000e600ff027b82 */ /* 0x000e220000000a00 */
[----:B------:R-:W-:Y:S02]  /*0f60*/  IMAD.SHL.U32 R0, R0, 0x10, RZ ;  /* 0x0000001000007824 */ /* 0x000fe400078e00ff */
[----:B------:R-:W-:-:S03]  /*0f70*/  IMAD.SHL.U32 R21, R21, 0x10, RZ ;  /* 0x0000001015157824 */ /* 0x000fc600078e00ff */
[----:B0-----:R-:W-:-:S04]  /*0f80*/  ISETP.GE.AND P0, PT, R0, R3, PT ;  /* 0x000000030000720c */ /* 0x001fc80003f06270 */
[----:B------:R-:W-:-:S13]  /*0f90*/  ISETP.GE.OR P0, PT, R21, R2, P0 ;  /* 0x000000021500720c */ /* 0x000fda0000706670 */
[----:B------:R-:W-:Y:S05]  /*0fa0*/  @P0 EXIT ;  /* 0x000000000000094d */ /* 0x000fea0003800000 */
[----:B------:R-:W0:Y:S01]  /*0fb0*/  S2R R4, SR_LANEID ;  /* 0x0000000000047919 */ /* 0x000e220000000000 */
[----:B------:R-:W1:Y:S01]  /*0fc0*/  LDCU.64 UR10, c[0x0][0x390] ;  /* 0x00007200ff0a77ac */ /* 0x000e620008000a00 */
[----:B------:R-:W-:Y:S01]  /*0fd0*/  IMAD R21, R21, R3, RZ ;  /* 0x0000000315157224 */ /* 0x000fe200078e02ff */
[----:B------:R-:W-:Y:S01]  /*0fe0*/  SHF.R.U32.HI R19, RZ, 0x1, R3 ;  /* 0x00000001ff137819 */ /* 0x000fe20000011603 */
[----:B------:R-:W-:-:S03]  /*0ff0*/  IMAD.MOV.U32 R3, RZ, RZ, RZ ;  /* 0x000000ffff037224 */ /* 0x000fc600078e00ff */
[----:B------:R-:W-:-:S05]  /*1000*/  IADD3 R0, P0, PT, R21, R0, RZ ;  /* 0x0000000015007210 */ /* 0x000fca0007f1e0ff */
[----:B------:R-:W-:Y:S01]  /*1010*/  IMAD.X R17, RZ, RZ, RZ, P0 ;  /* 0x000000ffff117224 */ /* 0x000fe200000e06ff */
[----:B-1----:R-:W-:Y:S02]  /*1020*/  LEA R7, P0, R0, UR10, 0x2 ;  /* 0x0000000a00077c11 */ /* 0x002fe4000f8010ff */
[----:B0-----:R-:W-:Y:S02]  /*1030*/  LOP3.LUT R2, R4, 0x3, RZ, 0xc0, !PT ;  /* 0x0000000304027812 */ /* 0x001fe400078ec0ff */
[----:B------:R-:W-:-:S05]  /*1040*/  SHF.R.U32.HI R5, RZ, 0x2, R4 ;  /* 0x00000002ff057819 */ /* 0x000fca0000011604 */
[----:B------:R-:W-:Y:S01]  /*1050*/  IMAD.WIDE.U32 R4, R5, R19, R2 ;  /* 0x0000001305047225 */ /* 0x000fe200078e0002 */
[----:B------:R-:W-:Y:S02]  /*1060*/  LEA.HI.X R3, R0, UR11, R17, 0x2, P0 ;  /* 0x0000000b00037c11 */ /* 0x000fe400080f1411 */
[----:B------:R-:W-:-:S04]  /*1070*/  LEA R2, P0, R4, R7, 0x3 ;  /* 0x0000000704027211 */ /* 0x000fc800078018ff */
[----:B------:R-:W-:-:S03]  /*1080*/  LEA.HI.X R3, R4, R3, R5, 0x3, P0 ;  /* 0x0000000304037211 */ /* 0x000fc600000f1c05 */
[----:B------:R-:W-:Y:S02]  /*1090*/  IMAD.WIDE.U32 R4, R19, 0x40, R2 ;  /* 0x0000004013047825 */ /* 0x000fe400078e0002 */
[----:B------:R-:W2:Y:S04]  /*10a0*/  LDG.E.64 R16, desc[UR6][R2.64] ;  /* 0x0000000602107981 */ /* 0x000ea8000c1e1b00 */
[----:B------:R-:W3:Y:S04]  /*10b0*/  LDG.E.64 R18, desc[UR6][R4.64] ;  /* 0x0000000604127981 */ /* 0x000ee8000c1e1b00 */
[----:B------:R-:W4:Y:S04]  /*10c0*/  LDG.E.64 R20, desc[UR6][R2.64+0x20] ;  /* 0x0000200602147981 */ /* 0x000f28000c1e1b00 */
[----:B------:R-:W5:Y:S01]  /*10d0*/  LDG.E.64 R6, desc[UR6][R4.64+0x20] ;  /* 0x0000200604067981 */ /* 0x000f62000c1e1b00 */
[----:B------:R-:W-:Y:S05]  /*10e0*/  WARPSYNC.ALL ;  /* 0x0000000000007948 */ /* 0x000fea0003800000 */
[----:B------:R-:W2:Y:S01]  /*10f0*/  LDCU UR4, c[0x0][0x3a8] ;  /* 0x00007500ff0477ac */ /* 0x000ea20008000800 */
[----:B------:R-:W0:Y:S01]  /*1100*/  LDCU UR10, c[0x0][0x3a4] ;  /* 0x00007480ff0a77ac */ /* 0x000e220008000800 */
[----:B--2---:R-:W-:Y:S01]  /*1110*/  FMUL R0, R17, UR4 ;  /* 0x0000000411007c20 */ /* 0x004fe20008400000 */
[----:B------:R-:W-:Y:S01]  /*1120*/  FMUL R23, R16, UR4 ;  /* 0x0000000410177c20 */ /* 0x000fe20008400000 */
[----:B---3--:R-:W-:Y:S01]  /*1130*/  FMUL R17, R18, UR4 ;  /* 0x0000000412117c20 */ /* 0x008fe20008400000 */
[----:B------:R-:W-:Y:S01]  /*1140*/  FMUL R16, R19, UR4 ;  /* 0x0000000413107c20 */ /* 0x000fe20008400000 */
[----:B0-----:R-:W-:Y:S01]  /*1150*/  FFMA R9, R9, UR10, R0 ;  /* 0x0000000a09097c23 */ /* 0x001fe20008000000 */
[----:B------:R-:W-:Y:S01]  /*1160*/  FFMA R8, R8, UR10, R23 ;  /* 0x0000000a08087c23 */ /* 0x000fe20008000017 */
[----:B------:R-:W-:Y:S01]  /*1170*/  FFMA R10, R10, UR10, R17 ;  /* 0x0000000a0a0a7c23 */ /* 0x000fe20008000011 */
[----:B----4-:R-:W-:Y:S01]  /*1180*/  FMUL R17, R20, UR4 ;  /* 0x0000000414117c20 */ /* 0x010fe20008400000 */
[----:B------:R-:W-:Y:S01]  /*1190*/  FMUL R0, R21, UR4 ;  /* 0x0000000415007c20 */ /* 0x000fe20008400000 */
[----:B------:R-:W-:Y:S01]  /*11a0*/  FFMA R11, R11, UR10, R16 ;  /* 0x0000000a0b0b7c23 */ /* 0x000fe20008000010 */
[----:B-----5:R-:W-:Y:S01]  /*11b0*/  FMUL R19, R6, UR4 ;  /* 0x0000000406137c20 */ /* 0x020fe20008400000 */
[----:B------:R-:W-:Y:S01]  /*11c0*/  FMUL R6, R7, UR4 ;  /* 0x0000000407067c20 */ /* 0x000fe20008400000 */
[----:B------:R-:W-:Y:S01]  /*11d0*/  FFMA R12, R12, UR10, R17 ;  /* 0x0000000a0c0c7c23 */ /* 0x000fe20008000011 */
[----:B------:R-:W-:Y:S01]  /*11e0*/  FFMA R13, R13, UR10, R0 ;  /* 0x0000000a0d0d7c23 */ /* 0x000fe20008000000 */
[----:B------:R-:W-:Y:S01]  /*11f0*/  FFMA R14, R14, UR10, R19 ;  /* 0x0000000a0e0e7c23 */ /* 0x000fe20008000013 */
[----:B------:R-:W-:Y:S01]  /*1200*/  FFMA R15, R15, UR10, R6 ;  /* 0x0000000a0f0f7c23 */ /* 0x000fe20008000006 */
[----:B------:R-:W-:Y:S04]  /*1210*/  STG.E.64 desc[UR6][R2.64], R8 ;  /* 0x0000000802007986 */ /* 0x000fe8000c101b06 */
[----:B------:R-:W-:Y:S04]  /*1220*/  STG.E.64 desc[UR6][R4.64], R10 ;  /* 0x0000000a04007986 */ /* 0x000fe8000c101b06 */
[----:B------:R-:W-:Y:S04]  /*1230*/  STG.E.64 desc[UR6][R2.64+0x20], R12 ;  /* 0x0000200c02007986 */ /* 0x000fe8000c101b06 */
[----:B------:R-:W-:Y:S01]  /*1240*/  STG.E.64 desc[UR6][R4.64+0x20], R14 ;  /* 0x0000200e04007986 */ /* 0x000fe2000c101b06 */
[----:B------:R-:W-:Y:S05]  /*1250*/  EXIT ;  /* 0x000000000000794d */ /* 0x000fea0003800000 */
.L_x_10:
[----:B------:R-:W-:-:S00]  /*1260*/  BRA `(.L_x_10) ;  /* 0xfffffffc00fc7947 */ /* 0x000fc0000383ffff */
[----:B------:R-:W-:-:S00]  /*1270*/  NOP ;  /* 0x0000000000007918 */ /* 0x000fc00000000000 */
        /* <DEDUP_REMOVED lines=8> */
.L_x_37:


//--------------------- .text._Z20persistent_wmma_gemmP6__halfS0_Pfiiii --------------------------
	.section	.text._Z20persistent_wmma_gemmP6__halfS0_Pfiiii,"ax",@progbits
	.align	128
        .global         _Z20persistent_wmma_gemmP6__halfS0_Pfiiii
        .type           _Z20persistent_wmma_gemmP6__halfS0_Pfiiii,@function
        .size           _Z20persistent_wmma_gemmP6__halfS0_Pfiiii,(.L_x_38 - _Z20persistent_wmma_gemmP6__halfS0_Pfiiii)
        .other          _Z20persistent_wmma_gemmP6__halfS0_Pfiiii,@"STO_CUDA_ENTRY STV_DEFAULT"
_Z20persistent_wmma_gemmP6__halfS0_Pfiiii:
.text._Z20persistent_wmma_gemmP6__halfS0_Pfiiii:
[----:B------:R-:W-:Y:S08]  /*0000*/  LDC R1, c[0x0][0x37c] ;  /* 0x0000df00ff017b82 */ /* 0x000ff00000000800 */
[----:B------:R-:W0:Y:S08]  /*0010*/  S2UR UR4, SR_CTAID.X ;  /* 0x00000000000479c3 */ /* 0x000e300000002500 */
[----:B------:R-:W0:Y:S02]  /*0020*/  LDC R0, c[0x0][0x3a4] ;  /* 0x0000e900ff007b82 */ /* 0x000e240000000800 */
[----:B0-----:R-:W-:-:S13]  /*0030*/  ISETP.LE.AND P0, PT, R0, UR4, PT ;  /* 0x0000000400007c0c */ /* 0x001fda000bf03270 */
[----:B------:R-:W-:Y:S05]  /*0040*/  @P0 EXIT ;  /* 0x000000000000094d */ /* 0x000fea0003800000 */
[----:B------:R-:W0:Y:S01]  /*0050*/  LDC R2, c[0x0][0x3a0] ;  /* 0x0000e800ff027b82 */ /* 0x000e220000000800 */
[----:B------:R-:W1:Y:S01]  /*0060*/  S2R R3, SR_TID.Y ;  /* 0x0000000000037919 */ /* 0x000e620000002200 */
[----:B------:R-:W2:Y:S01]  /*0070*/  LDCU UR5, c[0x0][0x360] ;  /* 0x00006c00ff0577ac */ /* 0x000ea20008000800 */
[----:B------:R-:W-:Y:S01]  /*0080*/  IMAD.U32 R6, RZ, RZ, UR4 ;  /* 0x00000004ff067e24 */ /* 0x000fe2000f8e00ff */
[----:B------:R-:W3:Y:S04]  /*0090*/  LDCU.64 UR8, c[0x0][0x358] ;  /* 0x00006b00ff0877ac */ /* 0x000ee80008000a00 */
[----:B------:R-:W1:Y:S08]  /*00a0*/  S2UR UR6, SR_CTAID.Y ;  /* 0x00000000000679c3 */ /* 0x000e700000002600 */
[----:B------:R-:W1:Y:S01]  /*00b0*/  LDC R0, c[0x0][0x364] ;  /* 0x0000d900ff007b82 */ /* 0x000e620000000800 */
[----:B------:R-:W4:Y:S01]  /*00c0*/  LDCU UR7, c[0x0][0x370] ;  /* 0x00006e00ff0777ac */ /* 0x000f220008000800 */
[----:B0-----:R-:W-:Y:S01]  /*00d0*/  ISETP.GT.AND P0, PT, R2, RZ, PT ;  /* 0x000000ff0200720c */ /* 0x001fe20003f04270 */
[----:B-1----:R-:W-:-:S04]  /*00e0*/  IMAD R0, R0, UR6, R3 ;  /* 0x0000000600007c24 */ /* 0x002fc8000f8e0203 */
[----:B------:R-:W-:-:S08]  /*00f0*/  IMAD.SHL.U32 R0, R0, 0x10, RZ ;  /* 0x0000001000007824 */ /* 0x000fd000078e00ff */
[----:B--234-:R-:W-:Y:S05]  /*0100*/  @P0 BRA `(.L_x_11) ;  /* 0x00000000008c0947 */ /* 0x01cfea0003800000 */
[----:B------:R-:W0:Y:S01]  /*0110*/  S2R R9, SR_TID.X ;  /* 0x0000000000097919 */ /* 0x000e220000002100 */
[----:B------:R-:W1:Y:S01]  /*0120*/  LDC R15, c[0x0][0x39c] ;  /* 0x0000e700ff0f7b82 */ /* 0x000e620000000800 */
[----:B------:R-:W2:Y:S01]  /*0130*/  LDCU UR4, c[0x0][0x39c] ;  /* 0x00007380ff0477ac */ /* 0x000ea20008000800 */
[----:B------:R-:W3:Y:S01]  /*0140*/  LDCU UR6, c[0x0][0x398] ;  /* 0x00007300ff0677ac */ /* 0x000ee20008000800 */
[----:B------:R-:W4:Y:S01]  /*0150*/  LDCU UR12, c[0x0][0x3a4] ;  /* 0x00007480ff0c77ac */ /* 0x000f220008000800 */
[----:B------:R-:W0:Y:S01]  /*0160*/  LDCU.64 UR10, c[0x0][0x390] ;  /* 0x00007200ff0a77ac */ /* 0x000e220008000a00 */
[----:B--2---:R-:W-:-:S13]  /*0170*/  ISETP.GE.AND P0, PT, R0, UR4, PT ;  /* 0x0000000400007c0c */ /* 0x004fda000bf06270 */
.L_x_13:
[C---:B0-----:R-:W-:Y:S02]  /*0180*/  IMAD R2, R6.reuse, UR5, R9 ;  /* 0x0000000506027c24 */ /* 0x041fe4000f8e0209 */
[----:B------:R-:W-:-:S03]  /*0190*/  VIADD R6, R6, UR7 ;  /* 0x0000000706067c36 */ /* 0x000fc60008000000 */
[----:B------:R-:W-:Y:S02]  /*01a0*/  SHF.R.U32.HI R2, RZ, 0x1, R2 ;  /* 0x00000001ff027819 */ /* 0x000fe40000011602 */
[----:B----4-:R-:W-:Y:S02]  /*01b0*/  ISETP.GE.AND P1, PT, R6, UR12, PT ;  /* 0x0000000c06007c0c */ /* 0x010fe4000bf26270 */
[----:B------:R-:W-:-:S04]  /*01c0*/  LOP3.LUT R2, R2, 0x7ffffff0, RZ, 0xc0, !PT ;  /* 0x7ffffff002027812 */ /* 0x000fc800078ec0ff */
[----:B---3--:R-:W-:-:S13]  /*01d0*/  ISETP.GE.OR P2, PT, R2, UR6, P0 ;  /* 0x0000000602007c0c */ /* 0x008fda0008746670 */
[----:B------:R-:W-:Y:S05]  /*01e0*/  @P2 BRA `(.L_x_12) ;  /* 0x00000000004c2947 */ /* 0x000fea0003800000 */
[----:B------:R-:W0:Y:S01]  /*01f0*/  S2R R5, SR_LANEID ;  /* 0x0000000000057919 */ /* 0x000e220000000000 */
[----:B-1----:R-:W-:Y:S01]  /*0200*/  IMAD R3, R2, R15, RZ ;  /* 0x0000000f02037224 */ /* 0x002fe200078e02ff */
[----:B------:R-:W-:Y:S01]  /*0210*/  SHF.R.U32.HI R7, RZ, 0x1, R15 ;  /* 0x00000001ff077819 */ /* 0x000fe2000001160f */
[----:B------:R-:W-:Y:S05]  /*0220*/  WARPSYNC.ALL ;  /* 0x0000000000007948 */ /* 0x000fea0003800000 */
[----:B------:R-:W-:Y:S01]  /*0230*/  IADD3 R4, P2, PT, R3, R0, RZ ;  /* 0x0000000003047210 */ /* 0x000fe20007f5e0ff */
[----:B------:R-:W-:-:S04]  /*0240*/  IMAD.MOV.U32 R3, RZ, RZ, RZ ;  /* 0x000000ffff037224 */ /* 0x000fc800078e00ff */
[----:B------:R-:W-:Y:S01]  /*0250*/  IMAD.X R13, RZ, RZ, RZ, P2 ;  /* 0x000000ffff0d7224 */ /* 0x000fe200010e06ff */
[----:B------:R-:W-:Y:S02]  /*0260*/  LEA R11, P2, R4, UR10, 0x2 ;  /* 0x0000000a040b7c11 */ /* 0x000fe4000f8410ff */
[----:B0-----:R-:W-:Y:S02]  /*0270*/  LOP3.LUT R2, R5, 0x3, RZ, 0xc0, !PT ;  /* 0x0000000305027812 */ /* 0x001fe400078ec0ff */
[----:B------:R-:W-:-:S05]  /*0280*/  SHF.R.U32.HI R5, RZ, 0x2, R5 ;  /* 0x00000002ff057819 */ /* 0x000fca0000011605 */
[----:B------:R-:W-:Y:S01]  /*0290*/  IMAD.WIDE.U32 R2, R5, R7, R2 ;  /* 0x0000000705027225 */ /* 0x000fe200078e0002 */
[----:B------:R-:W-:Y:S02]  /*02a0*/  LEA.HI.X R5, R4, UR11, R13, 0x2, P2 ;  /* 0x0000000b04057c11 */ /* 0x000fe400090f140d */
[----:B------:R-:W-:-:S04]  /*02b0*/  LEA R4, P2, R2, R11, 0x3 ;  /* 0x0000000b02047211 */ /* 0x000fc800078418ff */
[----:B------:R-:W-:-:S03]  /*02c0*/  LEA.HI.X R5, R2, R5, R3, 0x3, P2 ;  /* 0x0000000502057211 */ /* 0x000fc600010f1c03 */
[----:B------:R-:W-:Y:S02]  /*02d0*/  IMAD.WIDE.U32 R2, R7, 0x40, R4 ;  /* 0x0000004007027825 */ /* 0x000fe400078e0004 */
[----:B------:R0:W-:Y:S04]  /*02e0*/  STG.E.64 desc[UR8][R4.64], RZ ;  /* 0x000000ff04007986 */ /* 0x0001e8000c101b08 */
[----:B------:R0:W-:Y:S04]  /*02f0*/  STG.E.64 desc[UR8][R2.64], RZ ;  /* 0x000000ff02007986 */ /* 0x0001e8000c101b08 */
[----:B------:R0:W-:Y:S04]  /*0300*/  STG.E.64 desc[UR8][R4.64+0x20], RZ ;  /* 0x000020ff04007986 */ /* 0x0001e8000c101b08 */
[----:B------:R0:W-:Y:S02]  /*0310*/  STG.E.64 desc[UR8][R2.64+0x20], RZ ;  /* 0x000020ff02007986 */ /* 0x0001e4000c101b08 */
.L_x_12:
[----:B------:R-:W-:Y:S05]  /*0320*/  @!P1 BRA `(.L_x_13) ;  /* 0xfffffffc00949947 */ /* 0x000fea000383ffff */
[----:B------:R-:W-:Y:S05]  /*0330*/  EXIT ;  /* 0x000000000000794d */ /* 0x000fea0003800000 */
.L_x_11:
[----:B------:R-:W-:Y:S01]  /*0340*/  VIADD R2, R2, 0xffffffff ;  /* 0xffffffff02027836 */ /* 0x000fe20000000000 */
[----:B------:R-:W0:Y:S04]  /*0350*/  LDCU UR12, c[0x0][0x39c] ;  /* 0x00007380ff0c77ac */ /* 0x000e280008000800 */
[----:B------:R-:W-:Y:S01]  /*0360*/  LEA.HI R2, R2, 0x1, RZ, 0x1c ;  /* 0x0000000102027811 */ /* 0x000fe200078fe0ff */
[----:B------:R-:W1:Y:S03]  /*0370*/  LDCU.64 UR6, c[0x0][0x388] ;  /* 0x00007100ff0677ac */ /* 0x000e660008000a00 */
[----:B------:R-:W-:-:S07]  /*0380*/  LOP3.LUT R2, R2, 0x3, RZ, 0xc0, !PT ;  /* 0x0000000302027812 */ /* 0x000fce00078ec0ff */
.L_x_24:
[----:B--2---:R-:W2:Y:S01]  /*0390*/  S2R R3, SR_TID.X ;  /* 0x0000000000037919 */ /* 0x004ea20000002100 */
[----:B------:R-:W2:Y:S01]  /*03a0*/  LDCU UR4, c[0x0][0x360] ;  /* 0x00006c00ff0477ac */ /* 0x000ea20008000800 */
[----:B------:R-:W-:Y:S01]  /*03b0*/  IMAD.MOV.U32 R4, RZ, RZ, RZ ;  /* 0x000000ffff047224 */ /* 0x000fe200078e00ff */
[----:B------:R-:W-:Y:S02]  /*03c0*/  CS2R R14, SRZ ;  /* 0x00000000000e7805 */ /* 0x000fe4000001ff00 */
[----:B------:R-:W-:Y:S01]  /*03d0*/  CS2R R12, SRZ ;  /* 0x00000000000c7805 */ /* 0x000fe2000001ff00 */
[----:B------:R-:W3:Y:S01]  /*03e0*/  LDCU.64 UR10, c[0x0][0x398] ;  /* 0x00007300ff0a77ac */ /* 0x000ee20008000a00 */
[----:B------:R-:W-:Y:S02]  /*03f0*/  CS2R R10, SRZ ;  /* 0x00000000000a7805 */ /* 0x000fe4000001ff00 */
[----:B------:R-:W-:Y:S01]  /*0400*/  CS2R R8, SRZ ;  /* 0x0000000000087805 */ /* 0x000fe2000001ff00 */
[----:B---3--:R-:W-:-:S05]  /*0410*/  IMAD.U32 R24, RZ, RZ, UR11 ;  /* 0x0000000bff187e24 */ /* 0x008fca000f8e00ff */
[----:B------:R-:W-:Y:S01]  /*0420*/  ISETP.GE.AND P0, PT, R0, R24, PT ;  /* 0x000000180000720c */ /* 0x000fe20003f06270 */
[----:B--2---:R-:W-:Y:S01]  /*0430*/  IMAD R3, R6, UR4, R3 ;  /* 0x0000000406037c24 */ /* 0x004fe2000f8e0203 */
[----:B------:R-:W2:Y:S04]  /*0440*/  LDCU UR4, c[0x0][0x3a0] ;  /* 0x00007400ff0477ac */ /* 0x000ea80008000800 */
[----:B------:R-:W-:-:S04]  /*0450*/  SHF.R.U32.HI R3, RZ, 0x1, R3 ;  /* 0x00000001ff037819 */ /* 0x000fc80000011603 */
[----:B------:R-:W-:-:S04]  /*0460*/  LOP3.LUT R3, R3, 0x7ffffff0, RZ, 0xc0, !PT ;  /* 0x7ffffff003037812 */ /* 0x000fc800078ec0ff */
[C---:B------:R-:W-:Y:S01]  /*0470*/  ISETP.LT.AND P0, PT, R3.reuse, UR10, !P0 ;  /* 0x0000000a03007c0c */ /* 0x040fe2000c701270 */
[----:B--2---:R-:W-:Y:S02]  /*0480*/  UISETP.GE.U32.AND UP0, UPT, UR4, 0x31, UPT ;  /* 0x000000310400788c */ /* 0x004fe4000bf06070 */
[----:B------:R-:W-:-:S07]  /*0490*/  IMAD R5, R3, UR4, RZ ;  /* 0x0000000403057c24 */ /* 0x000fce000f8e02ff */
[----:B------:R-:W-:Y:S05]  /*04a0*/  BRA.U !UP0, `(.L_x_14) ;  /* 0x0000000908807547 */ /* 0x000fea000b800000 */
[----:B------:R-:W-:Y:S01]  /*04b0*/  UIADD3 UR4, UPT, UPT, UR4, -0x1, URZ ;  /* 0xffffffff04047890 */ /* 0x000fe2000fffe0ff */
[----:B------:R-:W-:Y:S01]  /*04c0*/  BSSY.RECONVERGENT B0, `(.L_x_14) ;  /* 0x000009e000007945 */ /* 0x000fe20003800200 */
[C---:B------:R-:W-:Y:S02]  /*04d0*/  IMAD R29, R24.reuse, 0x30, RZ ;  /* 0x00000030181d7824 */ /* 0x040fe400078e02ff */
[----:B------:R-:W-:Y:S01]  /*04e0*/  ULEA.HI UR4, UR4, 0x1, URZ, 0x1c ;  /* 0x0000000104047891 */ /* 0x000fe2000f8fe0ff */
[C---:B------:R-:W-:Y:S02]  /*04f0*/  IMAD.SHL.U32 R23, R24.reuse, 0x20, RZ ;  /* 0x0000002018177824 */ /* 0x040fe400078e00ff */
[----:B------:R-:W-:Y:S01]  /*0500*/  IMAD.SHL.U32 R7, R24, 0x10, RZ ;  /* 0x0000001018077824 */ /* 0x000fe200078e00ff */
[----:B------:R-:W-:Y:S01]  /*0510*/  ULOP3.LUT UR4, UR4, 0x1ffffffc, URZ, 0xc0, !UPT ;  /* 0x1ffffffc04047892 */ /* 0x000fe2000f8ec0ff */
[----:B------:R-:W-:Y:S02]  /*0520*/  IMAD.MOV.U32 R21, RZ, RZ, RZ ;  /* 0x000000ffff157224 */ /* 0x000fe400078e00ff */
[----:B------:R-:W-:Y:S01]  /*0530*/  IMAD.MOV.U32 R20, RZ, RZ, R5 ;  /* 0x000000ffff147224 */ /* 0x000fe200078e0005 */
[----:B------:R-:W-:Y:S01]  /*0540*/  UIADD3 UR4, UPT, UPT, -UR4, URZ, URZ ;  /* 0x000000ff04047290 */ /* 0x000fe2000fffe1ff */
[----:B------:R-:W-:-:S02]  /*0550*/  IMAD.MOV.U32 R4, RZ, RZ, RZ ;  /* 0x000000ffff047224 */ /* 0x000fc400078e00ff */
[----:B------:R-:W-:-:S03]  /*0560*/  IMAD.MOV.U32 R15, RZ, RZ, RZ ;  /* 0x000000ffff0f7224 */ /* 0x000fc600078e00ff */
[----:B------:R-:W-:-:S07]  /*0570*/  IMAD.U32 R22, RZ, RZ, UR4 ;  /* 0x00000004ff167e24 */ /* 0x000fce000f8e00ff */
.L_x_19:
[----:B------:R-:W-:Y:S05]  /*0580*/  @!P0 BRA `(.L_x_15) ;  /* 0x0000000000888947 */ /* 0x000fea0003800000 */
[----:B------:R-:W2:Y:S01]  /*0590*/  S2R R16, SR_LANEID ;  /* 0x0000000000107919 */ /* 0x000ea20000000000 */
[----:B------:R-:W3:Y:S01]  /*05a0*/  LDC R33, c[0x0][0x3a0] ;  /* 0x0000e800ff217b82 */ /* 0x000ee20000000800 */
[----:B------:R-:W-:Y:S01]  /*05b0*/  IMAD.MOV.U32 R17, RZ, RZ, RZ ;  /* 0x000000ffff117224 */ /* 0x000fe200078e00ff */
[----:B------:R-:W-:-:S06]  /*05c0*/  IADD3 R26, P1, PT, R0, R21, RZ ;  /* 0x00000015001a7210 */ /* 0x000fcc0007f3e0ff */
[----:B------:R-:W4:Y:S08]  /*05d0*/  LDC R31, c[0x0][0x39c] ;  /* 0x0000e700ff1f7b82 */ /* 0x000f300000000800 */
[----:B------:R-:W5:Y:S01]  /*05e0*/  LDC.64 R24, c[0x0][0x380] ;  /* 0x0000e000ff187b82 */ /* 0x000f620000000a00 */
[----:B---3--:R-:W-:Y:S02]  /*05f0*/  SHF.R.U32.HI R19, RZ, 0x1, R33 ;  /* 0x00000001ff137819 */ /* 0x008fe40000011621 */
[----:B--2---:R-:W-:-:S02]  /*0600*/  SHF.R.U32.HI R27, RZ, 0x2, R16 ;  /* 0x00000002ff1b7819 */ /* 0x004fc40000011610 */
[----:B------:R-:W-:Y:S02]  /*0610*/  LOP3.LUT R16, R16, 0x3, RZ, 0xc0, !PT ;  /* 0x0000000310107812 */ /* 0x000fe400078ec0ff */
[----:B----4-:R-:W-:-:S03]  /*0620*/  SHF.R.U32.HI R28, RZ, 0x1, R31 ;  /* 0x00000001ff1c7819 */ /* 0x010fc6000001161f */
[----:B------:R-:W-:-:S04]  /*0630*/  IMAD.WIDE.U32 R18, R19, R27, R16 ;  /* 0x0000001b13127225 */ /* 0x000fc800078e0010 */
[----:B------:R-:W-:Y:S01]  /*0640*/  IMAD.WIDE.U32 R16, R27, R28, R16 ;  /* 0x0000001c1b107225 */ /* 0x000fe200078e0010 */
[----:B------:R-:W-:Y:S02]  /*0650*/  LEA.HI.X.SX32 R27, R21, RZ, 0x1, P1 ;  /* 0x000000ff151b7211 */ /* 0x000fe400008f0eff */
[----:B-1----:R-:W-:Y:S01]  /*0660*/  LEA R37, P1, R26, UR6, 0x1 ;  /* 0x000000061a257c11 */ /* 0x002fe2000f8208ff */
[----:B-----5:R-:W-:-:S03]  /*0670*/  IMAD.WIDE.U32 R24, R20, 0x2, R24 ;  /* 0x0000000214187825 */ /* 0x020fc600078e0018 */
        /* <DEDUP_REMOVED lines=19> */
.L_x_15:
[----:B------:R-:W2:Y:S02]  /*07b0*/  LDC.64 R30, c[0x0][0x380] ;  /* 0x0000e000ff1e7b82 */ /* 0x000ea40000000a00 */
[----:B--2---:R-:W-:Y:S01]  /*07c0*/  IMAD.WIDE.U32 R30, R20, 0x2, R30 ;  /* 0x00000002141e7825 */ /* 0x004fe200078e001e */
[----:B------:R-:W-:Y:S06]  /*07d0*/  @!P0 BRA `(.L_x_16) ;  /* 0x0000000000808947 */ /* 0x000fec0003800000 */
[----:B------:R-:W2:Y:S01]  /*07e0*/  S2R R18, SR_LANEID ;  /* 0x0000000000127919 */ /* 0x000ea20000000000 */
[----:B------:R-:W3:Y:S01]  /*07f0*/  LDC R35, c[0x0][0x3a0] ;  /* 0x0000e800ff237b82 */ /* 0x000ee20000000800 */
[----:B------:R-:W-:Y:S01]  /*0800*/  IMAD.MOV.U32 R19, RZ, RZ, RZ ;  /* 0x000000ffff137224 */ /* 0x000fe200078e00ff */
[----:B------:R-:W-:-:S06]  /*0810*/  IADD3 R27, P1, PT, R0, R7, RZ ;  /* 0x00000007001b7210 */ /* 0x000fcc0007f3e0ff */
[----:B------:R-:W4:Y:S01]  /*0820*/  LDC R33, c[0x0][0x39c] ;  /* 0x0000e700ff217b82 */ /* 0x000f220000000800 */
[----:B---3--:R-:W-:Y:S02]  /*0830*/  SHF.R.U32.HI R24, RZ, 0x1, R35 ;  /* 0x00000001ff187819 */ /* 0x008fe40000011623 */
[----:B--2---:R-:W-:Y:S02]  /*0840*/  SHF.R.U32.HI R17, RZ, 0x2, R18 ;  /* 0x00000002ff117819 */ /* 0x004fe40000011612 */
[----:B------:R-:W-:Y:S02]  /*0850*/  LOP3.LUT R18, R18, 0x3, RZ, 0xc0, !PT ;  /* 0x0000000312127812 */ /* 0x000fe400078ec0ff */
[----:B----4-:R-:W-:-:S03]  /*0860*/  SHF.R.U32.HI R16, RZ, 0x1, R33 ;  /* 0x00000001ff107819 */ /* 0x010fc60000011621 */
[----:B------:R-:W-:-:S04]  /*0870*/  IMAD.WIDE.U32 R24, R24, R17, R18 ;  /* 0x0000001118187225 */ /* 0x000fc800078e0012 */
[----:B------:R-:W-:Y:S01]  /*0880*/  IMAD.WIDE.U32 R18, R17, R16, R18 ;  /* 0x0000001011127225 */ /* 0x000fe200078e0012 */
[----:B------:R-:W-:Y:S02]  /*0890*/  LEA.HI.X.SX32 R16, R7, RZ, 0x1, P1 ;  /* 0x000000ff07107211 */ /* 0x000fe400008f0eff */
[----:B-1----:R-:W-:-:S04]  /*08a0*/  LEA R17, P1, R27, UR6, 0x1 ;  /* 0x000000061b117c11 */ /* 0x002fc8000f8208ff */
        /* <DEDUP_REMOVED lines=19> */
.L_x_16:
[----:B------:R-:W-:Y:S05]  /*09e0*/  @!P0 BRA `(.L_x_17) ;  /* 0x0000000000808947 */ /* 0x000fea0003800000 */
        /* <DEDUP_REMOVED lines=12> */
[C---:B-1----:R-:W-:Y:S02]  /*0ab0*/  LEA R17, P1, R27.reuse, UR6, 0x1 ;  /* 0x000000061b117c11 */ /* 0x042fe4000f8208ff */
[----:B------:R-:W-:Y:S02]  /*0ac0*/  LEA R36, P2, R24, R30, 0x2 ;  /* 0x0000001e18247211 */ /* 0x000fe400078410ff */
[----:B------:R-:W-:Y:S02]  /*0ad0*/  LEA.HI.X R27, R27, UR7, R16, 0x1, P1 ;  /* 0x000000071b1b7c11 */ /* 0x000fe400088f0c10 */
[----:B------:R-:W-:Y:S02]  /*0ae0*/  LEA R16, P1, R18, R17, 0x2 ;  /* 0x0000001112107211 */ /* 0x000fe400078210ff */
[----:B------:R-:W-:-:S02]  /*0af0*/  LEA.HI.X R37, R24, R31, R25, 0x2, P2 ;  /* 0x0000001f18257211 */ /* 0x000fc400010f1419 */
[----:B------:R-:W-:Y:S01]  /*0b00*/  LEA.HI.X R17, R18, R27, R19, 0x2, P1 ;  /* 0x0000001b12117211 */ /* 0x000fe200008f1413 */
[----:B------:R-:W-:Y:S02]  /*0b10*/  IMAD.WIDE.U32 R34, R35, 0x10, R36 ;  /* 0x0000001023227825 */ /* 0x000fe400078e0024 */
        /* <DEDUP_REMOVED lines=13> */
.L_x_17:
        /* <DEDUP_REMOVED lines=33> */
.L_x_18:
        /* <DEDUP_REMOVED lines=10> */
[----:B-1----:R-:W-:Y:S05]  /*0ea0*/  BSYNC.RECONVERGENT B0 ;  /* 0x0000000000007941 */ /* 0x002fea0003800200 */
.L_x_14:
[----:B------:R-:W-:-:S13]  /*0eb0*/  ISETP.NE.AND P1, PT, R2, RZ, PT ;  /* 0x000000ff0200720c */ /* 0x000fda0003f25270 */
[----:B------:R-:W-:Y:S05]  /*0ec0*/  @!P1 BRA `(.L_x_20) ;  /* 0x0000000400cc9947 */ /* 0x000fea0003800000 */
[----:B------:R-:W-:Y:S01]  /*0ed0*/  ISETP.NE.AND P1, PT, R2, 0x1, PT ;  /* 0x000000010200780c */ /* 0x000fe20003f25270 */
[----:B------:R-:W-:-:S12]  /*0ee0*/  @!P0 BRA `(.L_x_21) ;  /* 0x0000000000908947 */ /* 0x000fd80003800000 */
[----:B------:R-:W2:Y:S01]  /*0ef0*/  S2R R16, SR_LANEID ;  /* 0x0000000000107919 */ /* 0x000ea20000000000 */
[----:B------:R-:W3:Y:S01]  /*0f00*/  LDC R7, c[0x0][0x3a0] ;  /* 0x0000e800ff077b82 */ /* 0x000ee20000000800 */
[----:B------:R-:W-:Y:S05]  /*0f10*/  WARPSYNC.ALL ;  /* 0x0000000000007948 */ /* 0x000fea0003800000 */
[----:B------:R-:W4:Y:S01]  /*0f20*/  LDCU.64 UR4, c[0x0][0x388] ;  /* 0x00007100ff0477ac */ /* 0x000f220008000a00 */
[----:B------:R-:W-:Y:S01]  /*0f30*/  IMAD R25, R4, R24, RZ ;  /* 0x0000001804197224 */ /* 0x000fe200078e02ff */
[----:B------:R-:W5:Y:S01]  /*0f40*/  LDC.64 R20, c[0x0][0x380] ;  /* 0x0000e000ff147b82 */ /* 0x000f620000000a00 */
[----:B------:R-:W-:Y:S01]  /*0f50*/  SHF.R.U32.HI R17, RZ, 0x1, R24 ;  /* 0x00000001ff117819 */ /* 0x000fe20000011618 */
[----:B------:R-:W-:-:S02]  /*0f60*/  IMAD.MOV.U32 R19, RZ, RZ, RZ ;  /* 0x000000ffff137224 */ /* 0x000fc400078e00ff */
[----:B------:R-:W-:Y:S01]  /*0f70*/  IADD3 R22, P2, PT, R0, R25, RZ ;  /* 0x0000001900167210 */ /* 0x000fe20007f5e0ff */
[----:B------:R-:W-:Y:S01]  /*0f80*/  IMAD.IADD R23, R5, 0x1, R4 ;  /* 0x0000000105177824 */ /* 0x000fe200078e0204 */
[----:B---3--:R-:W-:Y:S02]  /*0f90*/  SHF.R.U32.HI R26, RZ, 0x1, R7 ;  /* 0x00000001ff1a7819 */ /* 0x008fe40000011607 */
[----:B--2---:R-:W-:Y:S01]  /*0fa0*/  LOP3.LUT R18, R16, 0x3, RZ, 0xc0, !PT ;  /* 0x0000000310127812 */ /* 0x004fe200078ec0ff */
[----:B-----5:R-:W-:Y:S01]  /*0fb0*/  IMAD.WIDE.U32 R20, R23, 0x2, R20 ;  /* 0x0000000217147825 */ /* 0x020fe200078e0014 */
[----:B------:R-:W-:-:S05]  /*0fc0*/  SHF.R.U32.HI R27, RZ, 0x2, R16 ;  /* 0x00000002ff1b7819 */ /* 0x000fca0000011610 */
[----:B------:R-:W-:-:S04]  /*0fd0*/  IMAD.WIDE.U32 R16, R27, R17, R18 ;  /* 0x000000111b107225 */ /* 0x000fc800078e0012 */
[----:B------:R-:W-:Y:S01]  /*0fe0*/  IMAD.WIDE.U32 R18, R26, R27, R18 ;  /* 0x0000001b1a127225 */ /* 0x000fe200078e0012 */
[----:B------:R-:W-:Y:S02]  /*0ff0*/  LEA.HI.X.SX32 R27, R25, RZ, 0x1, P2 ;  /* 0x000000ff191b7211 */ /* 0x000fe400010f0eff */
[----:B----4-:R-:W-:-:S04]  /*1000*/  LEA R25, P2, R22, UR4, 0x1 ;  /* 0x0000000416197c11 */ /* 0x010fc8000f8408ff */
        /* <DEDUP_REMOVED lines=15> */
[C---:B--2---:R-:W-:Y:S08]  /*1100*/  HMMA.16816.F32 R8, R16.reuse, R26, R8 ;  /* 0x0000001a1008723c */ /* 0x044ff00000001808 */
[----:B---3--:R-:W-:-:S15]  /*1110*/  HMMA.16816.F32 R12, R16, R32, R12 ;  /* 0x00000020100c723c */ /* 0x008fde000000180c */
[----:B------:R-:W-:-:S05]  /*1120*/  NOP ;  /* 0x0000000000007918 */ /* 0x000fca0000000000 */
.L_x_21:
[----:B------:R-:W-:Y:S05]  /*1130*/  @!P1 BRA `(.L_x_20) ;  /* 0x0000000400309947 */ /* 0x000fea0003800000 */
[----:B------:R-:W2:Y:S01]  /*1140*/  LDCU.64 UR4, c[0x0][0x380] ;  /* 0x00007000ff0477ac */ /* 0x000ea20008000a00 */
[----:B------:R-:W-:Y:S02]  /*1150*/  IADD3 R5, P2, PT, R5, R4, RZ ;  /* 0x0000000405057210 */ /* 0x000fe40007f5e0ff */
[----:B------:R-:W-:-:S03]  /*1160*/  ISETP.EQ.OR P1, PT, R2, 0x2, !P0 ;  /* 0x000000020200780c */ /* 0x000fc60004722670 */
[----:B------:R-:W-:Y:S01]  /*1170*/  IMAD.X R16, RZ, RZ, RZ, P2 ;  /* 0x000000ffff107224 */ /* 0x000fe200010e06ff */
[----:B--2---:R-:W-:-:S04]  /*1180*/  LEA R7, P2, R5, UR4, 0x1 ;  /* 0x0000000405077c11 */ /* 0x004fc8000f8408ff */
[----:B------:R-:W-:Y:S01]  /*1190*/  LEA.HI.X R5, R5, UR5, R16, 0x1, P2 ;  /* 0x0000000505057c11 */ /* 0x000fe200090f0c10 */
[----:B------:R-:W-:Y:S08]  /*11a0*/  @!P0 BRA `(.L_x_22) ;  /* 0x0000000000888947 */ /* 0x000ff00003800000 */
[----:B------:R-:W2:Y:S01]  /*11b0*/  S2R R16, SR_LANEID ;  /* 0x0000000000107919 */ /* 0x000ea20000000000 */
[----:B------:R-:W3:Y:S01]  /*11c0*/  LDC R25, c[0x0][0x3a0] ;  /* 0x0000e800ff197b82 */ /* 0x000ee20000000800 */
[----:B------:R-:W-:Y:S05]  /*11d0*/  WARPSYNC.ALL ;  /* 0x0000000000007948 */ /* 0x000fea0003800000 */
[----:B------:R-:W4:Y:S01]  /*11e0*/  LDCU.64 UR4, c[0x0][0x388] ;  /* 0x00007100ff0477ac */ /* 0x000f220008000a00 */
[----:B------:R-:W-:Y:S01]  /*11f0*/  VIADD R17, R4, 0x10 ;  /* 0x0000001004117836 */ /* 0x000fe20000000000 */
[----:B------:R-:W-:Y:S01]  /*1200*/  SHF.R.U32.HI R26, RZ, 0x1, R24 ;  /* 0x00000001ff1a7819 */ /* 0x000fe20000011618 */
[----:B------:R-:W-:-:S02]  /*1210*/  IMAD.MOV.U32 R19, RZ, RZ, RZ ;  /* 0x000000ffff137224 */ /* 0x000fc400078e00ff */
[----:B------:R-:W-:-:S05]  /*1220*/  IMAD R17, R17, R24, RZ ;  /* 0x0000001811117224 */ /* 0x000fca00078e02ff */
[----:B------:R-:W-:-:S04]  /*1230*/  IADD3 R21, P2, PT, R0, R17, RZ ;  /* 0x0000001100157210 */ /* 0x000fc80007f5e0ff */
[----:B------:R-:W-:Y:S02]  /*1240*/  LEA.HI.X.SX32 R20, R17, RZ, 0x1, P2 ;  /* 0x000000ff11147211 */ /* 0x000fe400010f0eff */
[----:B---3--:R-:W-:Y:S02]  /*1250*/  SHF.R.U32.HI R22, RZ, 0x1, R25 ;  /* 0x00000001ff167819 */ /* 0x008fe40000011619 */
[----:B----4-:R-:W-:-:S04]  /*1260*/  LEA R31, P2, R21, UR4, 0x1 ;  /* 0x00000004151f7c11 */ /* 0x010fc8000f8408ff */
[----:B------:R-:W-:Y:S02]  /*1270*/  LEA.HI.X R21, R21, UR5, R20, 0x1, P2 ;  /* 0x0000000515157c11 */ /* 0x000fe400090f0c14 */
[----:B--2---:R-:W-:Y:S02]  /*1280*/  LOP3.LUT R18, R16, 0x3, RZ, 0xc0, !PT ;  /* 0x0000000310127812 */ /* 0x004fe400078ec0ff */
[----:B------:R-:W-:-:S05]  /*1290*/  SHF.R.U32.HI R23, RZ, 0x2, R16 ;  /* 0x00000002ff177819 */ /* 0x000fca0000011610 */
        /* <DEDUP_REMOVED lines=19> */
.L_x_22:
[----:B------:R-:W-:Y:S05]  /*13d0*/  @P1 BRA `(.L_x_20) ;  /* 0x0000000000881947 */ /* 0x000fea0003800000 */
        /* <DEDUP_REMOVED lines=11> */
[----:B--2---:R-:W-:Y:S02]  /*1490*/  LOP3.LUT R18, R16, 0x3, RZ, 0xc0, !PT ;  /* 0x0000000310127812 */ /* 0x004fe400078ec0ff */
[----:B------:R-:W-:-:S05]  /*14a0*/  SHF.R.U32.HI R25, RZ, 0x2, R16 ;  /* 0x00000002ff197819 */ /* 0x000fca0000011610 */
[----:B------:R-:W-:Y:S01]  /*14b0*/  IMAD.WIDE.U32 R16, R25, R21, R18 ;  /* 0x0000001519107225 */ /* 0x000fe200078e0012 */
[----:B----4-:R-:W-:-:S03]  /*14c0*/  LEA R21, P1, R23, UR4, 0x1 ;  /* 0x0000000417157c11 */ /* 0x010fc6000f8208ff */
[----:B------:R-:W-:Y:S01]  /*14d0*/  IMAD.WIDE.U32 R18, R20, R25, R18 ;  /* 0x0000001914127225 */ /* 0x000fe200078e0012 */
[----:B------:R-:W-:Y:S02]  /*14e0*/  LEA.HI.X R23, R23, UR5, R4, 0x1, P1 ;  /* 0x0000000517177c11 */ /* 0x000fe400088f0c04 */
[----:B------:R-:W-:Y:S02]  /*14f0*/  LEA R20, P1, R16, R21, 0x2 ;  /* 0x0000001510147211 */ /* 0x000fe400078210ff */
        /* <DEDUP_REMOVED lines=16> */
.L_x_20:
[----:B------:R-:W-:Y:S05]  /*1600*/  @!P0 BRA `(.L_x_23) ;  /* 0x0000000000508947 */ /* 0x000fea0003800000 */
[----:B------:R-:W2:Y:S01]  /*1610*/  S2R R5, SR_LANEID ;  /* 0x0000000000057919 */ /* 0x000ea20000000000 */
[----:B------:R-:W3:Y:S01]  /*1620*/  LDCU.64 UR4, c[0x0][0x390] ;  /* 0x00007200ff0477ac */ /* 0x000ee20008000a00 */
[----:B------:R-:W-:Y:S01]  /*1630*/  IMAD R7, R3, R24, RZ ;  /* 0x0000001803077224 */ /* 0x000fe200078e02ff */
[----:B------:R-:W-:-:S04]  /*1640*/  SHF.R.U32.HI R19, RZ, 0x1, R24 ;  /* 0x00000001ff137819 */ /* 0x000fc80000011618 */
[----:B------:R-:W-:-:S05]  /*1650*/  IADD3 R7, P0, PT, R7, R0, RZ ;  /* 0x0000000007077210 */ /* 0x000fca0007f1e0ff */
[----:B------:R-:W-:Y:S01]  /*1660*/  IMAD.X R18, RZ, RZ, RZ, P0 ;  /* 0x000000ffff127224 */ /* 0x000fe200000e06ff */
[----:B---3--:R-:W-:Y:S02]  /*1670*/  LEA R3, P0, R7, UR4, 0x2 ;  /* 0x0000000407037c11 */ /* 0x008fe4000f8010ff */
[----:B--2---:R-:W-:Y:S02]  /*1680*/  LOP3.LUT R4, R5, 0x3, RZ, 0xc0, !PT ;  /* 0x0000000305047812 */ /* 0x004fe400078ec0ff */
[----:B------:R-:W-:Y:S01]  /*1690*/  SHF.R.U32.HI R17, RZ, 0x2, R5 ;  /* 0x00000002ff117819 */ /* 0x000fe20000011605 */
[----:B------:R-:W-:-:S04]  /*16a0*/  IMAD.MOV.U32 R5, RZ, RZ, RZ ;  /* 0x000000ffff057224 */ /* 0x000fc800078e00ff */
[----:B------:R-:W-:Y:S01]  /*16b0*/  IMAD.WIDE.U32 R16, R17, R19, R4 ;  /* 0x0000001311107225 */ /* 0x000fe200078e0004 */
[----:B------:R-:W-:Y:S01]  /*16c0*/  LEA.HI.X R5, R7, UR5, R18, 0x2, P0 ;  /* 0x0000000507057c11 */ /* 0x000fe200080f1412 */
[----:B------:R-:W-:Y:S05]  /*16d0*/  WARPSYNC.ALL ;  /* 0x0000000000007948 */ /* 0x000fea0003800000 */
[----:B------:R-:W-:-:S04]  /*16e0*/  LEA R4, P0, R16, R3, 0x3 ;  /* 0x0000000310047211 */ /* 0x000fc800078018ff */
[----:B------:R-:W-:-:S03]  /*16f0*/  LEA.HI.X R5, R16, R5, R17, 0x3, P0 ;  /* 0x0000000510057211 */ /* 0x000fc600000f1c11 */
[----:B------:R-:W-:Y:S02]  /*1700*/  IMAD.WIDE.U32 R16, R19, 0x40, R4 ;  /* 0x0000004013107825 */ /* 0x000fe400078e0004 */
[----:B------:R2:W-:Y:S04]  /*1710*/  STG.E.64 desc[UR8][R4.64], R8 ;  /* 0x0000000804007986 */ /* 0x0005e8000c101b08 */
[----:B------:R2:W-:Y:S04]  /*1720*/  STG.E.64 desc[UR8][R16.64], R10 ;  /* 0x0000000a10007986 */ /* 0x0005e8000c101b08 */
[----:B------:R2:W-:Y:S04]  /*1730*/  STG.E.64 desc[UR8][R4.64+0x20], R12 ;  /* 0x0000200c04007986 */ /* 0x0005e8000c101b08 */
[----:B------:R2:W-:Y:S02]  /*1740*/  STG.E.64 desc[UR8][R16.64+0x20], R14 ;  /* 0x0000200e10007986 */ /* 0x0005e4000c101b08 */
.L_x_23:
[----:B------:R-:W3:Y:S01]  /*1750*/  LDCU UR4, c[0x0][0x370] ;  /* 0x00006e00ff0477ac */ /* 0x000ee20008000800 */
[----:B------:R-:W4:Y:S01]  /*1760*/  LDCU UR5, c[0x0][0x3a4] ;  /* 0x00007480ff0577ac */ /* 0x000f220008000800 */
[----:B---3--:R-:W-:-:S05]  /*1770*/  VIADD R6, R6, UR4 ;  /* 0x0000000406067c36 */ /* 0x008fca0008000000 */
[----:B----4-:R-:W-:-:S13]  /*1780*/  ISETP.GE.AND P0, PT, R6, UR5, PT ;  /* 0x0000000506007c0c */ /* 0x010fda000bf06270 */
[----:B------:R-:W-:Y:S05]  /*1790*/  @!P0 BRA `(.L_x_24) ;  /* 0xffffffe800fc8947 */ /* 0x000fea000383ffff */
[----:B01----:R-:W-:Y:S05]  /*17a0*/  EXIT ;  /* 0x000000000000794d */ /* 0x003fea0003800000 */
.L_x_25:
        /* <DEDUP_REMOVED lines=13> */
.L_x_38:


//--------------------- .text._Z9wmma_gemmP6__halfS0_Pfiii --------------------------
	.section	.text._Z9wmma_gemmP6__halfS0_Pfiii,"ax",@progbits
	.align	128
        .global         _Z9wmma_gemmP6__halfS0_Pfiii
        .type           _Z9wmma_gemmP6__halfS0_Pfiii,@function
        .size           _Z9wmma_gemmP6__halfS0_Pfiii,(.L_x_39 - _Z9wmma_gemmP6__halfS0_Pfiii)
        .other          _Z9wmma_gemmP6__halfS0_Pfiii,@"STO_CUDA_ENTRY STV_DEFAULT"
_Z9wmma_gemmP6__halfS0_Pfiii:
.text._Z9wmma_gemmP6__halfS0_Pfiii:
        /* <DEDUP_REMOVED lines=28> */
[----:B------:R-:W-:Y:S01]  /*01c0*/  IMAD R19, R0, UR8, RZ ;  /* 0x0000000800137c24 */ /* 0x000fe2000f8e02ff */
[----:B------:R-:W-:Y:S01]  /*01d0*/  ULEA.HI UR4, UR4, 0x1, URZ, 0x1c ;  /* 0x0000000104047891 */ /* 0x000fe2000f8fe0ff */
[----:B0-----:R-:W-:-:S05]  /*01e0*/  IMAD.U32 R13, RZ, RZ, UR11 ;  /* 0x0000000bff0d7e24 */ /* 0x001fca000f8e00ff */
[----:B------:R-:W-:-:S04]  /*01f0*/  ISETP.GE.AND P0, PT, R2, R13, PT ;  /* 0x0000000d0200720c */ /* 0x000fc80003f06270 */
[----:B------:R-:W-:Y:S01]  /*0200*/  ISETP.LT.AND P0, PT, R0, UR10, !P0 ;  /* 0x0000000a00007c0c */ /* 0x000fe2000c701270 */
[----:B------:R-:W0:Y:S01]  /*0210*/  LDCU.64 UR10, c[0x0][0x388] ;  /* 0x00007100ff0a77ac */ /* 0x000e220008000a00 */
[----:B------:R-:W-:Y:S11]  /*0220*/  BRA.U !UP0, `(.L_x_27) ;  /* 0x0000000908bc7547 */ /* 0x000ff6000b800000 */
[----:B------:R-:W-:Y:S01]  /*0230*/  ULOP3.LUT UR4, UR4, 0x1ffffffc, URZ, 0xc0, !UPT ;  /* 0x1ffffffc04047892 */ /* 0x000fe2000f8ec0ff */
[----:B------:R-:W-:Y:S01]  /*0240*/  BSSY.RECONVERGENT B0, `(.L_x_27) ;  /* 0x00000ad000007945 */ /* 0x000fe20003800200 */
[C---:B------:R-:W-:Y:S01]  /*0250*/  IMAD R0, R13.reuse, 0x30, RZ ;  /* 0x000000300d007824 */ /* 0x040fe200078e02ff */
[----:B------:R-:W1:Y:S01]  /*0260*/  LDCU UR12, c[0x0][0x39c] ;  /* 0x00007380ff0c77ac */ /* 0x000e620008000800 */
[C---:B------:R-:W-:Y:S02]  /*0270*/  IMAD.SHL.U32 R2, R13.reuse, 0x20, RZ ;  /* 0x000000200d027824 */ /* 0x040fe400078e00ff */
[----:B------:R-:W-:Y:S01]  /*0280*/  IMAD.SHL.U32 R3, R13, 0x10, RZ ;  /* 0x000000100d037824 */ /* 0x000fe200078e00ff */
[----:B------:R-:W-:Y:S01]  /*0290*/  UIADD3 UR4, UPT, UPT, -UR4, URZ, URZ ;  /* 0x000000ff04047290 */ /* 0x000fe2000fffe1ff */
[----:B------:R-:W-:Y:S01]  /*02a0*/  IMAD.MOV.U32 R16, RZ, RZ, RZ ;  /* 0x000000ffff107224 */ /* 0x000fe200078e00ff */
[----:B------:R-:W2:Y:S01]  /*02b0*/  LDCU.64 UR8, c[0x0][0x388] ;  /* 0x00007100ff0877ac */ /* 0x000ea20008000a00 */
[----:B------:R-:W-:-:S02]  /*02c0*/  IMAD.MOV.U32 R18, RZ, RZ, RZ ;  /* 0x000000ffff127224 */ /* 0x000fc400078e00ff */
[----:B------:R-:W-:Y:S02]  /*02d0*/  IMAD.MOV.U32 R11, RZ, RZ, RZ ;  /* 0x000000ffff0b7224 */ /* 0x000fe400078e00ff */
[----:B------:R-:W-:-:S07]  /*02e0*/  IMAD.U32 R17, RZ, RZ, UR4 ;  /* 0x00000004ff117e24 */ /* 0x000fce000f8e00ff */
.L_x_32:
[----:B------:R-:W-:Y:S05]  /*02f0*/  @!P0 BRA `(.L_x_28) ;  /* 0x0000000000948947 */ /* 0x000fea0003800000 */
[----:B------:R-:W3:Y:S01]  /*0300*/  S2R R12, SR_LANEID ;  /* 0x00000000000c7919 */ /* 0x000ee20000000000 */
[----:B------:R-:W4:Y:S01]  /*0310*/  LDC R23, c[0x0][0x3a0] ;  /* 0x0000e800ff177b82 */ /* 0x000f220000000800 */
[----:B------:R-:W-:Y:S01]  /*0320*/  IMAD.MOV.U32 R13, RZ, RZ, RZ ;  /* 0x000000ffff0d7224 */ /* 0x000fe200078e00ff */
[----:B------:R-:W5:Y:S06]  /*0330*/  S2R R22, SR_LANEID ;  /* 0x0000000000167919 */ /* 0x000f6c0000000000 */
[----:B------:R-:W0:Y:S01]  /*0340*/  LDC.64 R20, c[0x0][0x380] ;  /* 0x0000e000ff147b82 */ /* 0x000e220000000a00 */
[----:B----4-:R-:W-:-:S02]  /*0350*/  SHF.R.U32.HI R14, RZ, 0x1, R23 ;  /* 0x00000001ff0e7819 */ /* 0x010fc40000011617 */
[----:B---3--:R-:W-:Y:S01]  /*0360*/  SHF.R.U32.HI R15, RZ, 0x2, R12 ;  /* 0x00000002ff0f7819 */ /* 0x008fe2000001160c */
[----:B0-----:R-:W-:Y:S01]  /*0370*/  IMAD.WIDE.U32 R20, R19, 0x2, R20 ;  /* 0x0000000213147825 */ /* 0x001fe200078e0014 */
[----:B------:R-:W-:Y:S02]  /*0380*/  LOP3.LUT R12, R12, 0x3, RZ, 0xc0, !PT ;  /* 0x000000030c0c7812 */ /* 0x000fe400078ec0ff */
[----:B-----5:R-:W-:-:S03]  /*0390*/  SHF.R.U32.HI R22, RZ, 0x2, R22 ;  /* 0x00000002ff167819 */ /* 0x020fc60000011616 */
[----:B------:R-:W-:-:S03]  /*03a0*/  IMAD.WIDE.U32 R14, R15, R14, R12 ;  /* 0x0000000e0f0e7225 */ /* 0x000fc600078e000c */
[----:B------:R-:W-:-:S04]  /*03b0*/  LEA R26, P1, R14, R20, 0x2 ;  /* 0x000000140e1a7211 */ /* 0x000fc800078210ff */
[----:B------:R-:W-:Y:S02]  /*03c0*/  LEA.HI.X R27, R14, R21, R15, 0x2, P1 ;  /* 0x000000150e1b7211 */ /* 0x000fe400008f140f */
[----:B------:R-:W0:Y:S02]  /*03d0*/  LDC R15, c[0x0][0x39c] ;  /* 0x0000e700ff0f7b82 */ /* 0x000e240000000800 */
[----:B0-----:R-:W-:-:S05]  /*03e0*/  SHF.R.U32.HI R21, RZ, 0x1, R15 ;  /* 0x00000001ff157819 */ /* 0x001fca000001160f */
[----:B------:R-:W-:-:S04]  /*03f0*/  IMAD.WIDE.U32 R12, R22, R21, R12 ;  /* 0x00000015160c7225 */ /* 0x000fc800078e000c */
[----:B------:R-:W-:Y:S02]  /*0400*/  IMAD.SHL.U32 R21, R24, 0x10, RZ ;  /* 0x0000001018157824 */ /* 0x000fe400078e00ff */
[----:B------:R-:W-:-:S03]  /*0410*/  IMAD.WIDE.U32 R22, R23, 0x10, R26 ;  /* 0x0000001017167825 */ /* 0x000fc600078e001a */
[----:B------:R-:W-:-:S04]  /*0420*/  IADD3 R21, P1, PT, R21, R16, RZ ;  /* 0x0000001015157210 */ /* 0x000fc80007f3e0ff */
[----:B------:R-:W-:Y:S02]  /*0430*/  LEA.HI.X.SX32 R14, R16, RZ, 0x1, P1 ;  /* 0x000000ff100e7211 */ /* 0x000fe400008f0eff */
[----:B--2---:R-:W-:-:S04]  /*0440*/  LEA R29, P1, R21, UR8, 0x1 ;  /* 0x00000008151d7c11 */ /* 0x004fc8000f8208ff */
[----:B------:R-:W-:Y:S02]  /*0450*/  LEA.HI.X R21, R21, UR9, R14, 0x1, P1 ;  /* 0x0000000915157c11 */ /* 0x000fe400088f0c0e */
[C---:B------:R-:W-:Y:S01]  /*0460*/  LEA R28, P1, R12.reuse, R29, 0x2 ;  /* 0x0000001d0c1c7211 */ /* 0x040fe200078210ff */
[----:B------:R-:W2:Y:S03]  /*0470*/  LDG.E R14, desc[UR6][R26.64+0x10] ;  /* 0x000010061a0e7981 */ /* 0x000ea6000c1e1900 */
[----:B------:R-:W-:Y:S02]  /*0480*/  LEA.HI.X R29, R12, R21, R13, 0x2, P1 ;  /* 0x000000150c1d7211 */ /* 0x000fe400008f140d */
[----:B------:R0:W2:Y:S04]  /*0490*/  LDG.E R12, desc[UR6][R26.64] ;  /* 0x000000061a0c7981 */ /* 0x0000a8000c1e1900 */
[----:B------:R-:W2:Y:S04]  /*04a0*/  LDG.E R13, desc[UR6][R22.64] ;  /* 0x00000006160d7981 */ /* 0x000ea8000c1e1900 */
[----:B------:R-:W2:Y:S01]  /*04b0*/  LDG.E R20, desc[UR6][R28.64] ;  /* 0x000000061c147981 */ /* 0x000ea2000c1e1900 */
[----:B0-----:R-:W-:-:S03]  /*04c0*/  IMAD.WIDE.U32 R26, R15, 0x10, R28 ;  /* 0x000000100f1a7825 */ /* 0x001fc600078e001c */
        /* <DEDUP_REMOVED lines=8> */
.L_x_28:
        /* <DEDUP_REMOVED lines=13> */
[----:B------:R-:W-:Y:S01]  /*0620*/  LEA.HI.X R27, R14, R21, R15, 0x2, P1 ;  /* 0x000000150e1b7211 */ /* 0x000fe200008f140f */
[----:B------:R-:W-:Y:S01]  /*0630*/  IMAD.SHL.U32 R14, R24, 0x10, RZ ;  /* 0x00000010180e7824 */ /* 0x000fe200078e00ff */
[----:B------:R-:W0:Y:S01]  /*0640*/  LDC R15, c[0x0][0x39c] ;  /* 0x0000e700ff0f7b82 */ /* 0x000e220000000800 */
[----:B------:R-:W-:Y:S01]  /*0650*/  IMAD.WIDE.U32 R28, R29, 0x10, R26 ;  /* 0x000000101d1c7825 */ /* 0x000fe200078e001a */
[----:B0-----:R-:W-:-:S05]  /*0660*/  SHF.R.U32.HI R21, RZ, 0x1, R15 ;  /* 0x00000001ff157819 */ /* 0x001fca000001160f */
[----:B------:R-:W-:Y:S01]  /*0670*/  IMAD.WIDE.U32 R12, R22, R21, R12 ;  /* 0x00000015160c7225 */ /* 0x000fe200078e000c */
        /* <DEDUP_REMOVED lines=19> */
.L_x_29:
        /* <DEDUP_REMOVED lines=14> */
[----:B------:R-:W0:Y:S01]  /*0890*/  LDC R15, c[0x0][0x39c] ;  /* 0x0000e700ff0f7b82 */ /* 0x000e220000000800 */
[----:B------:R-:W-:Y:S01]  /*08a0*/  IMAD.WIDE.U32 R28, R29, 0x10, R26 ;  /* 0x000000101d1c7825 */ /* 0x000fe200078e001a */
[----:B0-----:R-:W-:-:S05]  /*08b0*/  SHF.R.U32.HI R21, RZ, 0x1, R15 ;  /* 0x00000001ff157819 */ /* 0x001fca000001160f */
[----:B------:R-:W-:-:S04]  /*08c0*/  IMAD.WIDE.U32 R12, R22, R21, R12 ;  /* 0x00000015160c7225 */ /* 0x000fc800078e000c */
[----:B------:R-:W-:-:S05]  /*08d0*/  IMAD.SHL.U32 R21, R24, 0x10, RZ ;  /* 0x0000001018157824 */ /* 0x000fca00078e00ff */
        /* <DEDUP_REMOVED lines=19> */
.L_x_30:
        /* <DEDUP_REMOVED lines=38> */
.L_x_31:
[----:B------:R-:W-:Y:S02]  /*0c70*/  VIADD R17, R17, 0x4 ;  /* 0x0000000411117836 */ /* 0x000fe40000000000 */
[----:B-1----:R-:W-:Y:S02]  /*0c80*/  IMAD.U32 R13, RZ, RZ, UR12 ;  /* 0x0000000cff0d7e24 */ /* 0x002fe4000f8e00ff */
        /* <DEDUP_REMOVED lines=8> */
[----:B0-2---:R-:W-:Y:S05]  /*0d10*/  BSYNC.RECONVERGENT B0 ;  /* 0x0000000000007941 */ /* 0x005fea0003800200 */
.L_x_27:
[----:B------:R-:W1:Y:S01]  /*0d20*/  LDCU UR4, c[0x0][0x3a0] ;  /* 0x00007400ff0477ac */ /* 0x000e620008000800 */
[----:B------:R-:W-:Y:S01]  /*0d30*/  BSSY.RECONVERGENT B0, `(.L_x_26) ;  /* 0x0000036000007945 */ /* 0x000fe20003800200 */
[----:B-1----:R-:W-:-:S04]  /*0d40*/  UIADD3 UR4, UPT, UPT, UR4, -0x1, URZ ;  /* 0xffffffff04047890 */ /* 0x002fc8000fffe0ff */
[----:B------:R-:W-:-:S04]  /*0d50*/  ULEA.HI UR4, UR4, 0x1, URZ, 0x1c ;  /* 0x0000000104047891 */ /* 0x000fc8000f8fe0ff */
[----:B------:R-:W-:-:S04]  /*0d60*/  ULOP3.LUT UR4, UR4, 0x3, URZ, 0xc0, !UPT ;  /* 0x0000000304047892 */ /* 0x000fc8000f8ec0ff */
[----:B------:R-:W-:-:S09]  /*0d70*/  UISETP.NE.AND UP0, UPT, UR4, URZ, UPT ;  /* 0x000000ff0400728c */ /* 0x000fd2000bf05270 */
[----:B------:R-:W-:Y:S05]  /*0d80*/  BRA.U !UP0, `(.L_x_33) ;  /* 0x0000000108c07547 */ /* 0x000fea000b800000 */
[----:B------:R-:W1:Y:S01]  /*0d90*/  LDCU UR5, c[0x0][0x3a0] ;  /* 0x00007400ff0577ac */ /* 0x000e620008000800 */
[----:B------:R-:W-:Y:S01]  /*0da0*/  IMAD R0, R18, R13, RZ ;  /* 0x0000000d12007224 */ /* 0x000fe200078e02ff */
[----:B------:R-:W-:-:S06]  /*0db0*/  UIADD3 UR4, UPT, UPT, -UR4, URZ, URZ ;  /* 0x000000ff04047290 */ /* 0x000fcc000fffe1ff */
[----:B------:R-:W-:Y:S02]  /*0dc0*/  IMAD.U32 R27, RZ, RZ, UR4 ;  /* 0x00000004ff1b7e24 */ /* 0x000fe4000f8e00ff */
[----:B-1----:R-:W-:-:S04]  /*0dd0*/  IMAD R3, R25, UR5, RZ ;  /* 0x0000000519037c24 */ /* 0x002fc8000f8e02ff */
[----:B------:R-:W-:-:S07]  /*0de0*/  IMAD R26, R3, 0x10, R18 ;  /* 0x00000010031a7824 */ /* 0x000fce00078e0212 */
.L_x_35:
[----:B------:R-:W-:Y:S05]  /*0df0*/  @!P0 BRA `(.L_x_34) ;  /* 0x00000000008c8947 */ /* 0x000fea0003800000 */
[----:B------:R-:W1:Y:S01]  /*0e00*/  S2R R12, SR_LANEID ;  /* 0x00000000000c7919 */ /* 0x000e620000000000 */
[----:B------:R-:W2:Y:S01]  /*0e10*/  LDC R19, c[0x0][0x3a0] ;  /* 0x0000e800ff137b82 */ /* 0x000ea20000000800 */
[----:B------:R-:W-:Y:S02]  /*0e20*/  IMAD.SHL.U32 R3, R24, 0x10, RZ ;  /* 0x0000001018037824 */ /* 0x000fe400078e00ff */
[----:B------:R-:W-:-:S03]  /*0e30*/  IMAD.MOV.U32 R13, RZ, RZ, RZ ;  /* 0x000000ffff0d7224 */ /* 0x000fc600078e00ff */
[----:B------:R-:W-:Y:S02]  /*0e40*/  IADD3 R16, P1, PT, R3, R0, RZ ;  /* 0x0000000003107210 */ /* 0x000fe40007f3e0ff */
[----:B------:R-:W3:Y:S02]  /*0e50*/  LDC R17, c[0x0][0x39c] ;  /* 0x0000e700ff117b82 */ /* 0x000ee40000000800 */
[----:B------:R-:W-:Y:S02]  /*0e60*/  LEA.HI.X.SX32 R29, R0, RZ, 0x1, P1 ;  /* 0x000000ff001d7211 */ /* 0x000fe400008f0eff */
[----:B0-----:R-:W-:-:S04]  /*0e70*/  LEA R23, P1, R16, UR10, 0x1 ;  /* 0x0000000a10177c11 */ /* 0x001fc8000f8208ff */
[----:B------:R-:W0:Y:S01]  /*0e80*/  LDC.64 R14, c[0x0][0x380] ;  /* 0x0000e000ff0e7b82 */ /* 0x000e220000000a00 */
[----:B------:R-:W-:Y:S02]  /*0e90*/  LEA.HI.X R29, R16, UR11, R29, 0x1, P1 ;  /* 0x0000000b101d7c11 */ /* 0x000fe400088f0c1d */
[----:B--2---:R-:W-:Y:S02]  /*0ea0*/  SHF.R.U32.HI R2, RZ, 0x1, R19 ;  /* 0x00000001ff027819 */ /* 0x004fe40000011613 */
[----:B-1----:R-:W-:Y:S02]  /*0eb0*/  SHF.R.U32.HI R21, RZ, 0x2, R12 ;  /* 0x00000002ff157819 */ /* 0x002fe4000001160c */
[----:B------:R-:W-:Y:S02]  /*0ec0*/  LOP3.LUT R12, R12, 0x3, RZ, 0xc0, !PT ;  /* 0x000000030c0c7812 */ /* 0x000fe400078ec0ff */
[----:B---3--:R-:W-:-:S03]  /*0ed0*/  SHF.R.U32.HI R18, RZ, 0x1, R17 ;  /* 0x00000001ff127819 */ /* 0x008fc60000011611 */
[----:B------:R-:W-:-:S04]  /*0ee0*/  IMAD.WIDE.U32 R2, R21, R2, R12 ;  /* 0x0000000215027225 */ /* 0x000fc800078e000c */
[----:B------:R-:W-:-:S04]  /*0ef0*/  IMAD.WIDE.U32 R12, R21, R18, R12 ;  /* 0x00000012150c7225 */ /* 0x000fc800078e000c */
[----:B0-----:R-:W-:Y:S01]  /*0f00*/  IMAD.WIDE.U32 R14, R26, 0x2, R14 ;  /* 0x000000021a0e7825 */ /* 0x001fe200078e000e */
        /* <DEDUP_REMOVED lines=18> */
.L_x_34:
[----:B------:R-:W1:Y:S01]  /*1030*/  LDC R3, c[0x0][0x39c] ;  /* 0x0000e700ff037b82 */ /* 0x000e620000000800 */
[----:B------:R-:W-:Y:S02]  /*1040*/  VIADD R27, R27, 0x1 ;  /* 0x000000011b1b7836 */ /* 0x000fe40000000000 */
[----:B------:R-:W-:-:S03]  /*1050*/  VIADD R26, R26, 0x10 ;  /* 0x000000101a1a7836 */ /* 0x000fc60000000000 */
[----:B------:R-:W-:Y:S01]  /*1060*/  ISETP.NE.AND P1, PT, R27, RZ, PT ;  /* 0x000000ff1b00720c */ /* 0x000fe20003f25270 */
[----:B-1----:R-:W-:-:S12]  /*1070*/  IMAD R0, R3, 0x10, R0 ;  /* 0x0000001003007824 */ /* 0x002fd800078e0200 */
[----:B------:R-:W-:Y:S05]  /*1080*/  @P1 BRA `(.L_x_35) ;  /* 0xfffffffc00581947 */ /* 0x000fea000383ffff */
.L_x_33:
[----:B0-----:R-:W-:Y:S05]  /*1090*/  BSYNC.RECONVERGENT B0 ;  /* 0x0000000000007941 */ /* 0x001fea0003800200 */
.L_x_26:
        /* <DEDUP_REMOVED lines=26> */
[----:B--2---:R-:W-:Y:S01]  /*1240*/  FADD R14, R14, R4 ;  /* 0x000000040e0e7221 */ /* 0x004fe20000000000 */
[----:B------:R-:W-:Y:S01]  /*1250*/  FADD R15, R15, R5 ;  /* 0x000000050f0f7221 */ /* 0x000fe20000000000 */
[----:B---3--:R-:W-:Y:S01]  /*1260*/  FADD R16, R16, R6 ;  /* 0x0000000610107221 */ /* 0x008fe20000000000 */
[----:B------:R-:W-:Y:S01]  /*1270*/  FADD R17, R17, R7 ;  /* 0x0000000711117221 */ /* 0x000fe20000000000 */
[----:B----4-:R-:W-:Y:S01]  /*1280*/  FADD R18, R18, R8 ;  /* 0x0000000812127221 */ /* 0x010fe20000000000 */
[----:B------:R-:W-:Y:S01]  /*1290*/  FADD R19, R19, R9 ;  /* 0x0000000913137221 */ /* 0x000fe20000000000 */
[----:B------:R-:W-:Y:S01]  /*12a0*/  STG.E.64 desc[UR6][R2.64], R14 ;  /* 0x0000000e02007986 */ /* 0x000fe2000c101b06 */
[----:B-----5:R-:W-:Y:S01]  /*12b0*/  FADD R20, R20, R10 ;  /* 0x0000000a14147221 */ /* 0x020fe20000000000 */
[----:B------:R-:W-:-:S02]  /*12c0*/  FADD R21, R21, R11 ;  /* 0x0000000b15157221 */ /* 0x000fc40000000000 */
[----:B------:R-:W-:Y:S04]  /*12d0*/  STG.E.64 desc[UR6][R12.64], R16 ;  /* 0x000000100c007986 */ /* 0x000fe8000c101b06 */
[----:B------:R-:W-:Y:S04]  /*12e0*/  STG.E.64 desc[UR6][R2.64+0x20], R18 ;  /* 0x0000201202007986 */ /* 0x000fe8000c101b06 */
[----:B------:R-:W-:Y:S01]  /*12f0*/  STG.E.64 desc[UR6][R12.64+0x20], R20 ;  /* 0x000020140c007986 */ /* 0x000fe2000c101b06 */
[----:B------:R-:W-:Y:S05]  /*1300*/  EXIT ;  /* 0x000000000000794d */ /* 0x000fea0003800000 */
.L_x_36:
        /* <DEDUP_REMOVED lines=15> */
.L_x_39:


//--------------------- .nv.shared.reserved.0     --------------------------
	.section	.nv.shared.reserved.0,"aw",@nobits
	.weak		__nv_reservedSMEM_offset_0_alias
	.size		__nv_reservedSMEM_offset_0_alias, 0, 64
	.other		__nv_reservedSMEM_offset_0_alias,@"STO_CUDA_RESERVED_SHARED STV_DEFAULT"
__nv_reservedSMEM_offset_0_alias:
	.zero		0
	.zero		64


//--------------------- .nv.constant0._Z20mixed_precision_gemmP6__halfS0_Pfiiiff --------------------------
	.section	.nv.constant0._Z20mixed_precision_gemmP6__halfS0_Pfiiiff,"a",@progbits
	.sectionflags	@""
	.align	4
.nv.constant0._Z20mixed_precision_gemmP6__halfS0_Pfiiiff:
	.zero		940


//--------------------- .nv.constant0._Z20persistent_wmma_gemmP6__halfS0_Pfiiii --------------------------
	.section	.nv.constant0._Z20persistent_wmma_gemmP6__halfS0_Pfiiii,"a",@progbits
	.sectionflags	@""
	.align	4
.nv.constant0._Z20persistent_wmma_gemmP6__halfS0_Pfiiii:
	.zero		936


//--------------------- .nv.constant0._Z9wmma_gemmP6__halfS0_Pfiii --------------------------
	.section	.nv.constant0._Z9wmma_gemmP6__halfS0_Pfiii,"a",@progbits
	.sectionflags	@""
	.align	4
.nv.constant0._Z9wmma_gemmP6__halfS0_Pfiii:
	.zero		932


//--------------------- SYMBOLS --------------------------

	.type		.nv.reservedSmem.offset0,@object
	.size		.nv.reservedSmem.offset0,0x4
